//
// Generated by NVIDIA NVVM Compiler
//
// Compiler Build ID: CL-36424714
// Cuda compilation tools, release 13.0, V13.0.88
// Based on NVVM 20.0.0
//

.version 9.0
.target sm_100
.address_size 64

	// .globl	mean_ad_batch_f32
.extern .shared .align 16 .b8 s_ring[];
.extern .shared .align 16 .b8 smem[];

.visible .entry mean_ad_batch_f32(
	.param .u64 .ptr .align 1 mean_ad_batch_f32_param_0,
	.param .u64 .ptr .align 1 mean_ad_batch_f32_param_1,
	.param .u64 .ptr .align 1 mean_ad_batch_f32_param_2,
	.param .u32 mean_ad_batch_f32_param_3,
	.param .u32 mean_ad_batch_f32_param_4,
	.param .u32 mean_ad_batch_f32_param_5,
	.param .u32 mean_ad_batch_f32_param_6,
	.param .u64 .ptr .align 1 mean_ad_batch_f32_param_7
)
{
	.reg .pred 	%p<41>;
	.reg .b32 	%r<127>;
	.reg .b32 	%f<189>;
	.reg .b64 	%rd<68>;

	ld.param.u64 	%rd19, [mean_ad_batch_f32_param_0];
	ld.param.u64 	%rd17, [mean_ad_batch_f32_param_1];
	ld.param.u32 	%r51, [mean_ad_batch_f32_param_3];
	ld.param.u32 	%r52, [mean_ad_batch_f32_param_4];
	ld.param.u32 	%r53, [mean_ad_batch_f32_param_5];
	ld.param.u32 	%r54, [mean_ad_batch_f32_param_6];
	ld.param.u64 	%rd20, [mean_ad_batch_f32_param_7];
	cvta.to.global.u64 	%rd1, %rd20;
	cvta.to.global.u64 	%rd2, %rd19;
	min.s32 	%r55, %r52, %r53;
	setp.lt.s32 	%p1, %r55, 1;
	@%p1 bra 	$L__BB0_42;
	mov.u32 	%r1, %tid.x;
	and.b32  	%r2, %r1, 31;
	shr.u32 	%r56, %r1, 5;
	mov.u32 	%r57, %ntid.x;
	shr.u32 	%r58, %r57, 5;
	mov.u32 	%r59, %ctaid.x;
	mad.lo.s32 	%r111, %r58, %r59, %r56;
	mov.u32 	%r60, %nctaid.x;
	mul.lo.s32 	%r4, %r58, %r60;
	mul.lo.s32 	%r5, %r54, %r56;
	setp.ge.s32 	%p2, %r111, %r53;
	@%p2 bra 	$L__BB0_42;
	shl.b32 	%r61, %r5, 2;
	mov.u32 	%r62, s_ring;
	add.s32 	%r6, %r62, %r61;
	cvt.u64.u32 	%rd21, %r1;
	and.b64  	%rd3, %rd21, 31;
	cvta.to.global.u64 	%rd4, %rd17;
	cvt.u64.u32 	%rd27, %r52;
$L__BB0_3:
	cvt.s64.s32 	%rd5, %r111;
	mul.wide.s32 	%rd22, %r111, 4;
	add.s64 	%rd23, %rd4, %rd22;
	ld.global.nc.u32 	%r63, [%rd23];
	cvt.s64.s32 	%rd6, %r63;
	setp.lt.s64 	%p3, %rd6, 1;
	@%p3 bra 	$L__BB0_41;
	ld.param.u64 	%rd66, [mean_ad_batch_f32_param_2];
	not.b32 	%r8, %r2;
	cvta.to.global.u64 	%rd24, %rd66;
	shl.b64 	%rd25, %rd5, 2;
	add.s64 	%rd26, %rd24, %rd25;
	ld.global.nc.u32 	%r9, [%rd26];
	cvt.s64.s32 	%rd7, %r9;
	mul.lo.s64 	%rd8, %rd5, %rd27;
	min.s32 	%r10, %r9, %r52;
	setp.ge.s32 	%p4, %r2, %r10;
	@%p4 bra 	$L__BB0_16;
	add.s32 	%r11, %r10, %r8;
	shr.u32 	%r64, %r11, 5;
	add.s32 	%r12, %r64, 1;
	and.b32  	%r13, %r12, 7;
	setp.lt.u32 	%p5, %r11, 224;
	mov.u32 	%r114, %r2;
	@%p5 bra 	$L__BB0_8;
	and.b32  	%r65, %r12, 268435448;
	neg.s32 	%r112, %r65;
	add.s64 	%rd28, %rd3, %rd8;
	shl.b64 	%rd29, %rd28, 2;
	add.s64 	%rd30, %rd1, %rd29;
	add.s64 	%rd67, %rd30, 512;
	mov.u32 	%r114, %r2;
$L__BB0_7:
	.pragma "nounroll";
	mov.b32 	%r66, 2147483647;
	st.global.u32 	[%rd67+-512], %r66;
	st.global.u32 	[%rd67+-384], %r66;
	st.global.u32 	[%rd67+-256], %r66;
	st.global.u32 	[%rd67+-128], %r66;
	st.global.u32 	[%rd67], %r66;
	st.global.u32 	[%rd67+128], %r66;
	st.global.u32 	[%rd67+256], %r66;
	st.global.u32 	[%rd67+384], %r66;
	add.s32 	%r114, %r114, 256;
	add.s32 	%r112, %r112, 8;
	add.s64 	%rd67, %rd67, 1024;
	setp.ne.s32 	%p6, %r112, 0;
	@%p6 bra 	$L__BB0_7;
$L__BB0_8:
	setp.eq.s32 	%p7, %r13, 0;
	@%p7 bra 	$L__BB0_16;
	setp.lt.u32 	%p8, %r13, 4;
	@%p8 bra 	$L__BB0_11;
	cvt.u64.u32 	%rd31, %r114;
	add.s64 	%rd32, %rd8, %rd31;
	shl.b64 	%rd33, %rd32, 2;
	add.s64 	%rd34, %rd1, %rd33;
	mov.b32 	%r67, 2147483647;
	st.global.u32 	[%rd34], %r67;
	st.global.u32 	[%rd34+128], %r67;
	st.global.u32 	[%rd34+256], %r67;
	st.global.u32 	[%rd34+384], %r67;
	add.s32 	%r114, %r114, 128;
$L__BB0_11:
	and.b32  	%r68, %r12, 3;
	setp.eq.s32 	%p9, %r68, 0;
	@%p9 bra 	$L__BB0_16;
	setp.eq.s32 	%p10, %r68, 1;
	@%p10 bra 	$L__BB0_14;
	cvt.u64.u32 	%rd35, %r114;
	add.s64 	%rd36, %rd8, %rd35;
	shl.b64 	%rd37, %rd36, 2;
	add.s64 	%rd38, %rd1, %rd37;
	mov.b32 	%r69, 2147483647;
	st.global.u32 	[%rd38], %r69;
	st.global.u32 	[%rd38+128], %r69;
	add.s32 	%r114, %r114, 64;
$L__BB0_14:
	and.b32  	%r70, %r11, 32;
	setp.ne.s32 	%p11, %r70, 0;
	@%p11 bra 	$L__BB0_16;
	cvt.u64.u32 	%rd39, %r114;
	add.s64 	%rd40, %rd8, %rd39;
	shl.b64 	%rd41, %rd40, 2;
	add.s64 	%rd42, %rd1, %rd41;
	mov.b32 	%r71, 2147483647;
	st.global.u32 	[%rd42], %r71;
$L__BB0_16:
	cvt.u32.u64 	%r72, %rd6;
	cvt.u32.u64 	%r73, %rd7;
	setp.ge.s32 	%p12, %r73, %r52;
	add.s32 	%r24, %r72, %r51;
	setp.gt.s32 	%p13, %r24, %r52;
	or.pred  	%p14, %p12, %p13;
	@%p14 bra 	$L__BB0_41;
	setp.ge.s32 	%p15, %r2, %r72;
	mov.f32 	%f167, 0f00000000;
	@%p15 bra 	$L__BB0_31;
	add.s32 	%r76, %r72, %r8;
	shr.u32 	%r77, %r76, 5;
	add.s32 	%r25, %r77, 1;
	and.b32  	%r26, %r25, 15;
	setp.lt.u32 	%p16, %r76, 480;
	mov.f32 	%f167, 0f00000000;
	mov.u32 	%r119, %r2;
	@%p16 bra 	$L__BB0_21;
	mov.b32 	%r118, 0;
	mov.f32 	%f167, 0f00000000;
	mov.u32 	%r119, %r2;
$L__BB0_20:
	.pragma "nounroll";
	add.s32 	%r79, %r119, %r51;
	mul.wide.s32 	%rd44, %r79, 4;
	add.s64 	%rd45, %rd2, %rd44;
	ld.global.nc.f32 	%f53, [%rd45];
	add.f32 	%f54, %f167, %f53;
	ld.global.nc.f32 	%f55, [%rd45+128];
	add.f32 	%f56, %f54, %f55;
	ld.global.nc.f32 	%f57, [%rd45+256];
	add.f32 	%f58, %f56, %f57;
	ld.global.nc.f32 	%f59, [%rd45+384];
	add.f32 	%f60, %f58, %f59;
	ld.global.nc.f32 	%f61, [%rd45+512];
	add.f32 	%f62, %f60, %f61;
	ld.global.nc.f32 	%f63, [%rd45+640];
	add.f32 	%f64, %f62, %f63;
	ld.global.nc.f32 	%f65, [%rd45+768];
	add.f32 	%f66, %f64, %f65;
	ld.global.nc.f32 	%f67, [%rd45+896];
	add.f32 	%f68, %f66, %f67;
	ld.global.nc.f32 	%f69, [%rd45+1024];
	add.f32 	%f70, %f68, %f69;
	ld.global.nc.f32 	%f71, [%rd45+1152];
	add.f32 	%f72, %f70, %f71;
	ld.global.nc.f32 	%f73, [%rd45+1280];
	add.f32 	%f74, %f72, %f73;
	ld.global.nc.f32 	%f75, [%rd45+1408];
	add.f32 	%f76, %f74, %f75;
	ld.global.nc.f32 	%f77, [%rd45+1536];
	add.f32 	%f78, %f76, %f77;
	ld.global.nc.f32 	%f79, [%rd45+1664];
	add.f32 	%f80, %f78, %f79;
	ld.global.nc.f32 	%f81, [%rd45+1792];
	add.f32 	%f82, %f80, %f81;
	ld.global.nc.f32 	%f83, [%rd45+1920];
	add.f32 	%f167, %f82, %f83;
	add.s32 	%r119, %r119, 512;
	add.s32 	%r118, %r118, 16;
	and.b32  	%r80, %r25, 268435440;
	setp.ne.s32 	%p17, %r118, %r80;
	@%p17 bra 	$L__BB0_20;
$L__BB0_21:
	setp.eq.s32 	%p18, %r26, 0;
	@%p18 bra 	$L__BB0_31;
	and.b32  	%r32, %r25, 7;
	setp.lt.u32 	%p19, %r26, 8;
	@%p19 bra 	$L__BB0_24;
	add.s32 	%r81, %r119, %r51;
	mul.wide.s32 	%rd46, %r81, 4;
	add.s64 	%rd47, %rd2, %rd46;
	ld.global.nc.f32 	%f85, [%rd47];
	add.f32 	%f86, %f167, %f85;
	ld.global.nc.f32 	%f87, [%rd47+128];
	add.f32 	%f88, %f86, %f87;
	ld.global.nc.f32 	%f89, [%rd47+256];
	add.f32 	%f90, %f88, %f89;
	ld.global.nc.f32 	%f91, [%rd47+384];
	add.f32 	%f92, %f90, %f91;
	ld.global.nc.f32 	%f93, [%rd47+512];
	add.f32 	%f94, %f92, %f93;
	ld.global.nc.f32 	%f95, [%rd47+640];
	add.f32 	%f96, %f94, %f95;
	ld.global.nc.f32 	%f97, [%rd47+768];
	add.f32 	%f98, %f96, %f97;
	ld.global.nc.f32 	%f99, [%rd47+896];
	add.f32 	%f167, %f98, %f99;
	add.s32 	%r119, %r119, 256;
$L__BB0_24:
	setp.eq.s32 	%p20, %r32, 0;
	@%p20 bra 	$L__BB0_31;
	and.b32  	%r35, %r25, 3;
	setp.lt.u32 	%p21, %r32, 4;
	@%p21 bra 	$L__BB0_27;
	add.s32 	%r82, %r119, %r51;
	mul.wide.s32 	%rd48, %r82, 4;
	add.s64 	%rd49, %rd2, %rd48;
	ld.global.nc.f32 	%f101, [%rd49];
	add.f32 	%f102, %f167, %f101;
	ld.global.nc.f32 	%f103, [%rd49+128];
	add.f32 	%f104, %f102, %f103;
	ld.global.nc.f32 	%f105, [%rd49+256];
	add.f32 	%f106, %f104, %f105;
	ld.global.nc.f32 	%f107, [%rd49+384];
	add.f32 	%f167, %f106, %f107;
	add.s32 	%r119, %r119, 128;
$L__BB0_27:
	setp.eq.s32 	%p22, %r35, 0;
	@%p22 bra 	$L__BB0_31;
	add.s32 	%r83, %r119, %r51;
	mul.wide.s32 	%rd50, %r83, 4;
	add.s64 	%rd12, %rd2, %rd50;
	ld.global.nc.f32 	%f108, [%rd12];
	add.f32 	%f167, %f167, %f108;
	setp.eq.s32 	%p23, %r35, 1;
	@%p23 bra 	$L__BB0_31;
	ld.global.nc.f32 	%f109, [%rd12+128];
	add.f32 	%f167, %f167, %f109;
	setp.eq.s32 	%p24, %r35, 2;
	@%p24 bra 	$L__BB0_31;
	ld.global.nc.f32 	%f110, [%rd12+256];
	add.f32 	%f167, %f167, %f110;
$L__BB0_31:
	cvt.u32.u64 	%r86, %rd6;
	setp.ne.s32 	%p25, %r2, 0;
	// begin inline asm
	activemask.b32 %r84;
	// end inline asm
	mov.b32 	%r87, %f167;
	shfl.sync.down.b32	%r88|%p26, %r87, 16, 31, %r84;
	mov.b32 	%f111, %r88;
	add.f32 	%f112, %f167, %f111;
	mov.b32 	%r89, %f112;
	shfl.sync.down.b32	%r90|%p27, %r89, 8, 31, %r84;
	mov.b32 	%f113, %r90;
	add.f32 	%f114, %f112, %f113;
	mov.b32 	%r91, %f114;
	shfl.sync.down.b32	%r92|%p28, %r91, 4, 31, %r84;
	mov.b32 	%f115, %r92;
	add.f32 	%f116, %f114, %f115;
	mov.b32 	%r93, %f116;
	shfl.sync.down.b32	%r94|%p29, %r93, 2, 31, %r84;
	mov.b32 	%f117, %r94;
	add.f32 	%f118, %f116, %f117;
	mov.b32 	%r95, %f118;
	shfl.sync.down.b32	%r96|%p30, %r95, 1, 31, %r84;
	mov.b32 	%f119, %r96;
	add.f32 	%f120, %f118, %f119;
	// begin inline asm
	activemask.b32 %r85;
	// end inline asm
	mov.b32 	%r97, %f120;
	shfl.sync.idx.b32	%r98|%p31, %r97, 0, 31, %r85;
	mov.b32 	%f173, %r98;
	cvt.rn.f32.u32 	%f121, %r86;
	rcp.rn.f32 	%f16, %f121;
	mul.f32 	%f175, %f16, %f173;
	@%p25 bra 	$L__BB0_41;
	add.s32 	%r122, %r24, -1;
	add.s32 	%r126, %r122, %r86;
	min.s32 	%r40, %r126, %r52;
	setp.gt.s32 	%p32, %r24, %r40;
	mov.b32 	%r124, 0;
	mov.f32 	%f184, 0f00000000;
	mov.f32 	%f178, %f184;
	mov.f32 	%f174, %f184;
	@%p32 bra 	$L__BB0_37;
	mov.f32 	%f174, 0f00000000;
	mov.b32 	%r124, 0;
	mov.f32 	%f178, %f174;
	mov.f32 	%f171, %f174;
$L__BB0_34:
	cvt.u32.u64 	%r102, %rd6;
	cvt.s64.s32 	%rd13, %r122;
	mul.wide.s32 	%rd51, %r122, 4;
	add.s64 	%rd14, %rd2, %rd51;
	ld.global.nc.f32 	%f124, [%rd14];
	sub.f32 	%f125, %f124, %f175;
	abs.f32 	%f126, %f125;
	add.s32 	%r103, %r124, 1;
	shl.b32 	%r104, %r124, 2;
	add.s32 	%r105, %r6, %r104;
	st.shared.f32 	[%r105], %f126;
	setp.eq.s32 	%p33, %r103, %r102;
	selp.b32 	%r124, 0, %r103, %p33;
	sub.f32 	%f127, %f126, %f178;
	add.f32 	%f184, %f171, %f127;
	sub.f32 	%f128, %f184, %f171;
	sub.f32 	%f178, %f128, %f127;
	add.s32 	%r122, %r122, 1;
	setp.ge.s32 	%p34, %r122, %r52;
	@%p34 bra 	$L__BB0_36;
	ld.global.nc.f32 	%f129, [%rd14+4];
	sub.s64 	%rd52, %rd13, %rd6;
	shl.b64 	%rd53, %rd52, 2;
	add.s64 	%rd54, %rd2, %rd53;
	ld.global.nc.f32 	%f130, [%rd54+4];
	sub.f32 	%f131, %f129, %f174;
	add.f32 	%f132, %f173, %f131;
	sub.f32 	%f133, %f132, %f173;
	sub.f32 	%f134, %f133, %f131;
	neg.f32 	%f135, %f130;
	sub.f32 	%f136, %f135, %f134;
	add.f32 	%f173, %f132, %f136;
	sub.f32 	%f137, %f173, %f132;
	sub.f32 	%f174, %f137, %f136;
	mul.f32 	%f175, %f16, %f173;
$L__BB0_36:
	setp.ne.s32 	%p35, %r122, %r40;
	mov.f32 	%f171, %f184;
	@%p35 bra 	$L__BB0_34;
$L__BB0_37:
	mul.f32 	%f138, %f16, %f184;
	cvt.s64.s32 	%rd55, %r9;
	add.s64 	%rd56, %rd8, %rd55;
	shl.b64 	%rd57, %rd56, 2;
	add.s64 	%rd58, %rd1, %rd57;
	st.global.f32 	[%rd58], %f138;
	setp.ge.s32 	%p36, %r126, %r52;
	@%p36 bra 	$L__BB0_41;
$L__BB0_38:
	cvt.s64.s32 	%rd15, %r126;
	mul.wide.s32 	%rd59, %r126, 4;
	add.s64 	%rd16, %rd2, %rd59;
	ld.global.nc.f32 	%f139, [%rd16];
	sub.f32 	%f140, %f139, %f175;
	abs.f32 	%f141, %f140;
	shl.b32 	%r106, %r124, 2;
	add.s32 	%r107, %r6, %r106;
	ld.shared.f32 	%f142, [%r107];
	st.shared.f32 	[%r107], %f141;
	sub.f32 	%f143, %f141, %f178;
	add.f32 	%f144, %f184, %f143;
	sub.f32 	%f145, %f144, %f184;
	sub.f32 	%f146, %f145, %f143;
	neg.f32 	%f147, %f142;
	sub.f32 	%f148, %f147, %f146;
	add.f32 	%f184, %f144, %f148;
	sub.f32 	%f149, %f184, %f144;
	sub.f32 	%f178, %f149, %f148;
	mul.f32 	%f150, %f16, %f184;
	add.s64 	%rd60, %rd8, %rd15;
	shl.b64 	%rd61, %rd60, 2;
	add.s64 	%rd62, %rd1, %rd61;
	st.global.f32 	[%rd62], %f150;
	add.s32 	%r126, %r126, 1;
	setp.ge.s32 	%p37, %r126, %r52;
	@%p37 bra 	$L__BB0_40;
	ld.global.nc.f32 	%f151, [%rd16+4];
	sub.s64 	%rd63, %rd15, %rd6;
	shl.b64 	%rd64, %rd63, 2;
	add.s64 	%rd65, %rd2, %rd64;
	ld.global.nc.f32 	%f152, [%rd65+4];
	sub.f32 	%f153, %f151, %f174;
	add.f32 	%f154, %f173, %f153;
	sub.f32 	%f155, %f154, %f173;
	sub.f32 	%f156, %f155, %f153;
	neg.f32 	%f157, %f152;
	sub.f32 	%f158, %f157, %f156;
	add.f32 	%f173, %f154, %f158;
	sub.f32 	%f159, %f173, %f154;
	sub.f32 	%f174, %f159, %f158;
	mul.f32 	%f175, %f16, %f173;
$L__BB0_40:
	add.s32 	%r108, %r124, 1;
	setp.ne.s32 	%p38, %r126, %r52;
	cvt.u32.u64 	%r109, %rd6;
	setp.eq.s32 	%p39, %r108, %r109;
	selp.b32 	%r124, 0, %r108, %p39;
	@%p38 bra 	$L__BB0_38;
$L__BB0_41:
	cvt.u32.u64 	%r110, %rd5;
	add.s32 	%r111, %r110, %r4;
	setp.lt.s32 	%p40, %r111, %r53;
	@%p40 bra 	$L__BB0_3;
$L__BB0_42:
	ret;

}
	// .globl	mean_ad_many_series_one_param_f32
.visible .entry mean_ad_many_series_one_param_f32(
	.param .u64 .ptr .align 1 mean_ad_many_series_one_param_f32_param_0,
	.param .u32 mean_ad_many_series_one_param_f32_param_1,
	.param .u32 mean_ad_many_series_one_param_f32_param_2,
	.param .u32 mean_ad_many_series_one_param_f32_param_3,
	.param .u64 .ptr .align 1 mean_ad_many_series_one_param_f32_param_4,
	.param .u64 .ptr .align 1 mean_ad_many_series_one_param_f32_param_5
)
{
	.local .align 16 .b8 	__local_depot1[256];
	.reg .b64 	%SP;
	.reg .b64 	%SPL;
	.reg .pred 	%p<73>;
	.reg .b32 	%r<297>;
	.reg .b32 	%f<762>;
	.reg .b64 	%rd<349>;

	mov.u64 	%SPL, __local_depot1;
	ld.param.u64 	%rd43, [mean_ad_many_series_one_param_f32_param_0];
	ld.param.u32 	%r135, [mean_ad_many_series_one_param_f32_param_1];
	ld.param.u32 	%r136, [mean_ad_many_series_one_param_f32_param_2];
	ld.param.u32 	%r137, [mean_ad_many_series_one_param_f32_param_3];
	ld.param.u64 	%rd44, [mean_ad_many_series_one_param_f32_param_4];
	ld.param.u64 	%rd45, [mean_ad_many_series_one_param_f32_param_5];
	cvta.to.global.u64 	%rd1, %rd45;
	cvta.to.global.u64 	%rd2, %rd43;
	add.u64 	%rd3, %SPL, 0;
	min.s32 	%r138, %r135, %r136;
	min.s32 	%r139, %r138, %r137;
	setp.lt.s32 	%p1, %r139, 1;
	@%p1 bra 	$L__BB1_87;
	mov.u32 	%r140, %ctaid.x;
	mov.u32 	%r141, %ntid.x;
	mov.u32 	%r1, %tid.x;
	mad.lo.s32 	%r2, %r140, %r141, %r1;
	setp.ge.s32 	%p2, %r2, %r136;
	@%p2 bra 	$L__BB1_87;
	cvt.s64.s32 	%rd4, %r2;
	cvta.to.global.u64 	%rd47, %rd44;
	mul.wide.s32 	%rd48, %r2, 4;
	add.s64 	%rd49, %rd47, %rd48;
	ld.global.nc.u32 	%r3, [%rd49];
	setp.ge.u32 	%p3, %r3, %r137;
	@%p3 bra 	$L__BB1_87;
	shl.b32 	%r142, %r135, 1;
	add.s32 	%r4, %r3, %r142;
	add.s32 	%r143, %r4, -2;
	min.u32 	%r5, %r143, %r137;
	setp.eq.s32 	%p4, %r143, 0;
	@%p4 bra 	$L__BB1_15;
	and.b32  	%r6, %r5, 7;
	setp.lt.u32 	%p5, %r5, 8;
	mov.b32 	%r255, 0;
	@%p5 bra 	$L__BB1_7;
	and.b32  	%r255, %r5, 2147483640;
	neg.s32 	%r253, %r255;
	shl.b64 	%rd50, %rd4, 2;
	add.s64 	%rd340, %rd1, %rd50;
	mul.wide.u32 	%rd6, %r136, 32;
	mul.wide.u32 	%rd7, %r136, 4;
$L__BB1_6:
	.pragma "nounroll";
	mov.b32 	%r145, 2147483647;
	st.global.u32 	[%rd340], %r145;
	add.s64 	%rd51, %rd340, %rd7;
	st.global.u32 	[%rd51], %r145;
	add.s64 	%rd52, %rd51, %rd7;
	st.global.u32 	[%rd52], %r145;
	add.s64 	%rd53, %rd52, %rd7;
	st.global.u32 	[%rd53], %r145;
	add.s64 	%rd54, %rd53, %rd7;
	st.global.u32 	[%rd54], %r145;
	add.s64 	%rd55, %rd54, %rd7;
	st.global.u32 	[%rd55], %r145;
	add.s64 	%rd56, %rd55, %rd7;
	st.global.u32 	[%rd56], %r145;
	add.s64 	%rd57, %rd56, %rd7;
	st.global.u32 	[%rd57], %r145;
	add.s32 	%r253, %r253, 8;
	add.s64 	%rd340, %rd340, %rd6;
	setp.ne.s32 	%p6, %r253, 0;
	@%p6 bra 	$L__BB1_6;
$L__BB1_7:
	setp.eq.s32 	%p7, %r6, 0;
	@%p7 bra 	$L__BB1_15;
	and.b32  	%r12, %r5, 3;
	setp.lt.u32 	%p8, %r6, 4;
	@%p8 bra 	$L__BB1_10;
	mul.wide.u32 	%rd58, %r255, %r136;
	add.s64 	%rd59, %rd58, %rd4;
	shl.b64 	%rd60, %rd59, 2;
	add.s64 	%rd61, %rd1, %rd60;
	mov.b32 	%r146, 2147483647;
	st.global.u32 	[%rd61], %r146;
	mul.wide.u32 	%rd62, %r136, 4;
	add.s64 	%rd63, %rd61, %rd62;
	st.global.u32 	[%rd63], %r146;
	add.s64 	%rd64, %rd63, %rd62;
	st.global.u32 	[%rd64], %r146;
	add.s64 	%rd65, %rd64, %rd62;
	st.global.u32 	[%rd65], %r146;
	add.s32 	%r255, %r255, 4;
$L__BB1_10:
	setp.eq.s32 	%p9, %r12, 0;
	@%p9 bra 	$L__BB1_15;
	setp.eq.s32 	%p10, %r12, 1;
	@%p10 bra 	$L__BB1_13;
	mul.wide.u32 	%rd66, %r255, %r136;
	add.s64 	%rd67, %rd66, %rd4;
	shl.b64 	%rd68, %rd67, 2;
	add.s64 	%rd69, %rd1, %rd68;
	mov.b32 	%r147, 2147483647;
	st.global.u32 	[%rd69], %r147;
	mul.wide.u32 	%rd70, %r136, 4;
	add.s64 	%rd71, %rd69, %rd70;
	st.global.u32 	[%rd71], %r147;
	add.s32 	%r255, %r255, 2;
$L__BB1_13:
	and.b32  	%r148, %r5, 1;
	setp.eq.b32 	%p11, %r148, 1;
	not.pred 	%p12, %p11;
	@%p12 bra 	$L__BB1_15;
	mul.wide.u32 	%rd72, %r255, %r136;
	add.s64 	%rd73, %rd72, %rd4;
	shl.b64 	%rd74, %rd73, 2;
	add.s64 	%rd75, %rd1, %rd74;
	mov.b32 	%r149, 2147483647;
	st.global.u32 	[%rd75], %r149;
$L__BB1_15:
	setp.ge.s32 	%p13, %r143, %r137;
	@%p13 bra 	$L__BB1_87;
	cvt.u64.u32 	%rd10, %r136;
	mul.wide.u32 	%rd76, %r3, %r136;
	add.s64 	%rd343, %rd76, %rd4;
	add.s32 	%r17, %r135, -1;
	setp.lt.u32 	%p14, %r17, 15;
	mov.f32 	%f649, 0f00000000;
	mov.f32 	%f648, %f649;
	@%p14 bra 	$L__BB1_19;
	shl.b64 	%rd77, %rd343, 2;
	add.s64 	%rd341, %rd2, %rd77;
	and.b32  	%r151, %r135, 2147483632;
	neg.s32 	%r257, %r151;
	mov.f32 	%f649, 0f00000000;
	shl.b64 	%rd78, %rd10, 2;
$L__BB1_18:
	.pragma "nounroll";
	ld.global.nc.f32 	%f230, [%rd341];
	sub.f32 	%f231, %f230, %f649;
	add.f32 	%f232, %f648, %f231;
	sub.f32 	%f233, %f232, %f648;
	sub.f32 	%f234, %f233, %f231;
	add.s64 	%rd79, %rd341, %rd78;
	ld.global.nc.f32 	%f235, [%rd79];
	sub.f32 	%f236, %f235, %f234;
	add.f32 	%f237, %f232, %f236;
	sub.f32 	%f238, %f237, %f232;
	sub.f32 	%f239, %f238, %f236;
	add.s64 	%rd80, %rd79, %rd78;
	ld.global.nc.f32 	%f240, [%rd80];
	sub.f32 	%f241, %f240, %f239;
	add.f32 	%f242, %f237, %f241;
	sub.f32 	%f243, %f242, %f237;
	sub.f32 	%f244, %f243, %f241;
	add.s64 	%rd81, %rd80, %rd78;
	ld.global.nc.f32 	%f245, [%rd81];
	sub.f32 	%f246, %f245, %f244;
	add.f32 	%f247, %f242, %f246;
	sub.f32 	%f248, %f247, %f242;
	sub.f32 	%f249, %f248, %f246;
	add.s64 	%rd82, %rd81, %rd78;
	ld.global.nc.f32 	%f250, [%rd82];
	sub.f32 	%f251, %f250, %f249;
	add.f32 	%f252, %f247, %f251;
	sub.f32 	%f253, %f252, %f247;
	sub.f32 	%f254, %f253, %f251;
	add.s64 	%rd83, %rd82, %rd78;
	ld.global.nc.f32 	%f255, [%rd83];
	sub.f32 	%f256, %f255, %f254;
	add.f32 	%f257, %f252, %f256;
	sub.f32 	%f258, %f257, %f252;
	sub.f32 	%f259, %f258, %f256;
	add.s64 	%rd84, %rd83, %rd78;
	ld.global.nc.f32 	%f260, [%rd84];
	sub.f32 	%f261, %f260, %f259;
	add.f32 	%f262, %f257, %f261;
	sub.f32 	%f263, %f262, %f257;
	sub.f32 	%f264, %f263, %f261;
	add.s64 	%rd85, %rd84, %rd78;
	ld.global.nc.f32 	%f265, [%rd85];
	sub.f32 	%f266, %f265, %f264;
	add.f32 	%f267, %f262, %f266;
	sub.f32 	%f268, %f267, %f262;
	sub.f32 	%f269, %f268, %f266;
	add.s64 	%rd86, %rd85, %rd78;
	ld.global.nc.f32 	%f270, [%rd86];
	sub.f32 	%f271, %f270, %f269;
	add.f32 	%f272, %f267, %f271;
	sub.f32 	%f273, %f272, %f267;
	sub.f32 	%f274, %f273, %f271;
	add.s64 	%rd87, %rd86, %rd78;
	ld.global.nc.f32 	%f275, [%rd87];
	sub.f32 	%f276, %f275, %f274;
	add.f32 	%f277, %f272, %f276;
	sub.f32 	%f278, %f277, %f272;
	sub.f32 	%f279, %f278, %f276;
	add.s64 	%rd88, %rd87, %rd78;
	ld.global.nc.f32 	%f280, [%rd88];
	sub.f32 	%f281, %f280, %f279;
	add.f32 	%f282, %f277, %f281;
	sub.f32 	%f283, %f282, %f277;
	sub.f32 	%f284, %f283, %f281;
	add.s64 	%rd89, %rd88, %rd78;
	ld.global.nc.f32 	%f285, [%rd89];
	sub.f32 	%f286, %f285, %f284;
	add.f32 	%f287, %f282, %f286;
	sub.f32 	%f288, %f287, %f282;
	sub.f32 	%f289, %f288, %f286;
	add.s64 	%rd90, %rd89, %rd78;
	ld.global.nc.f32 	%f290, [%rd90];
	sub.f32 	%f291, %f290, %f289;
	add.f32 	%f292, %f287, %f291;
	sub.f32 	%f293, %f292, %f287;
	sub.f32 	%f294, %f293, %f291;
	add.s64 	%rd91, %rd90, %rd78;
	ld.global.nc.f32 	%f295, [%rd91];
	sub.f32 	%f296, %f295, %f294;
	add.f32 	%f297, %f292, %f296;
	sub.f32 	%f298, %f297, %f292;
	sub.f32 	%f299, %f298, %f296;
	add.s64 	%rd92, %rd91, %rd78;
	ld.global.nc.f32 	%f300, [%rd92];
	sub.f32 	%f301, %f300, %f299;
	add.f32 	%f302, %f297, %f301;
	sub.f32 	%f303, %f302, %f297;
	sub.f32 	%f304, %f303, %f301;
	add.s64 	%rd93, %rd92, %rd78;
	ld.global.nc.f32 	%f305, [%rd93];
	sub.f32 	%f306, %f305, %f304;
	add.f32 	%f648, %f302, %f306;
	sub.f32 	%f307, %f648, %f302;
	sub.f32 	%f649, %f307, %f306;
	shl.b64 	%rd94, %rd10, 4;
	add.s64 	%rd343, %rd343, %rd94;
	shl.b64 	%rd95, %rd10, 6;
	add.s64 	%rd341, %rd341, %rd95;
	add.s32 	%r257, %r257, 16;
	setp.ne.s32 	%p15, %r257, 0;
	@%p15 bra 	$L__BB1_18;
$L__BB1_19:
	and.b32  	%r21, %r135, 15;
	setp.eq.s32 	%p16, %r21, 0;
	@%p16 bra 	$L__BB1_28;
	and.b32  	%r22, %r135, 7;
	setp.lt.u32 	%p17, %r21, 8;
	@%p17 bra 	$L__BB1_22;
	shl.b64 	%rd96, %rd343, 2;
	add.s64 	%rd97, %rd2, %rd96;
	ld.global.nc.f32 	%f309, [%rd97];
	sub.f32 	%f310, %f309, %f649;
	add.f32 	%f311, %f648, %f310;
	sub.f32 	%f312, %f311, %f648;
	sub.f32 	%f313, %f312, %f310;
	shl.b64 	%rd98, %rd10, 2;
	add.s64 	%rd99, %rd97, %rd98;
	ld.global.nc.f32 	%f314, [%rd99];
	sub.f32 	%f315, %f314, %f313;
	add.f32 	%f316, %f311, %f315;
	sub.f32 	%f317, %f316, %f311;
	sub.f32 	%f318, %f317, %f315;
	add.s64 	%rd100, %rd99, %rd98;
	ld.global.nc.f32 	%f319, [%rd100];
	sub.f32 	%f320, %f319, %f318;
	add.f32 	%f321, %f316, %f320;
	sub.f32 	%f322, %f321, %f316;
	sub.f32 	%f323, %f322, %f320;
	add.s64 	%rd101, %rd100, %rd98;
	ld.global.nc.f32 	%f324, [%rd101];
	sub.f32 	%f325, %f324, %f323;
	add.f32 	%f326, %f321, %f325;
	sub.f32 	%f327, %f326, %f321;
	sub.f32 	%f328, %f327, %f325;
	add.s64 	%rd102, %rd101, %rd98;
	ld.global.nc.f32 	%f329, [%rd102];
	sub.f32 	%f330, %f329, %f328;
	add.f32 	%f331, %f326, %f330;
	sub.f32 	%f332, %f331, %f326;
	sub.f32 	%f333, %f332, %f330;
	add.s64 	%rd103, %rd102, %rd98;
	ld.global.nc.f32 	%f334, [%rd103];
	sub.f32 	%f335, %f334, %f333;
	add.f32 	%f336, %f331, %f335;
	sub.f32 	%f337, %f336, %f331;
	sub.f32 	%f338, %f337, %f335;
	add.s64 	%rd104, %rd103, %rd98;
	ld.global.nc.f32 	%f339, [%rd104];
	sub.f32 	%f340, %f339, %f338;
	add.f32 	%f341, %f336, %f340;
	sub.f32 	%f342, %f341, %f336;
	sub.f32 	%f343, %f342, %f340;
	add.s64 	%rd105, %rd104, %rd98;
	ld.global.nc.f32 	%f344, [%rd105];
	sub.f32 	%f345, %f344, %f343;
	add.f32 	%f648, %f341, %f345;
	sub.f32 	%f346, %f648, %f341;
	sub.f32 	%f649, %f346, %f345;
	shl.b64 	%rd106, %rd10, 3;
	add.s64 	%rd343, %rd106, %rd343;
$L__BB1_22:
	setp.eq.s32 	%p18, %r22, 0;
	@%p18 bra 	$L__BB1_28;
	and.b32  	%r23, %r135, 3;
	setp.lt.u32 	%p19, %r22, 4;
	@%p19 bra 	$L__BB1_25;
	shl.b64 	%rd107, %rd343, 2;
	add.s64 	%rd108, %rd2, %rd107;
	ld.global.nc.f32 	%f348, [%rd108];
	sub.f32 	%f349, %f348, %f649;
	add.f32 	%f350, %f648, %f349;
	sub.f32 	%f351, %f350, %f648;
	sub.f32 	%f352, %f351, %f349;
	shl.b64 	%rd109, %rd10, 2;
	add.s64 	%rd110, %rd108, %rd109;
	ld.global.nc.f32 	%f353, [%rd110];
	sub.f32 	%f354, %f353, %f352;
	add.f32 	%f355, %f350, %f354;
	sub.f32 	%f356, %f355, %f350;
	sub.f32 	%f357, %f356, %f354;
	add.s64 	%rd111, %rd110, %rd109;
	ld.global.nc.f32 	%f358, [%rd111];
	sub.f32 	%f359, %f358, %f357;
	add.f32 	%f360, %f355, %f359;
	sub.f32 	%f361, %f360, %f355;
	sub.f32 	%f362, %f361, %f359;
	add.s64 	%rd112, %rd111, %rd109;
	ld.global.nc.f32 	%f363, [%rd112];
	sub.f32 	%f364, %f363, %f362;
	add.f32 	%f648, %f360, %f364;
	sub.f32 	%f365, %f648, %f360;
	sub.f32 	%f649, %f365, %f364;
	add.s64 	%rd343, %rd109, %rd343;
$L__BB1_25:
	setp.eq.s32 	%p20, %r23, 0;
	@%p20 bra 	$L__BB1_28;
	shl.b64 	%rd113, %rd343, 2;
	add.s64 	%rd346, %rd2, %rd113;
	shl.b64 	%rd23, %rd10, 2;
	neg.s32 	%r258, %r23;
	mov.f32 	%f647, %f648;
$L__BB1_27:
	.pragma "nounroll";
	ld.global.nc.f32 	%f366, [%rd346];
	sub.f32 	%f367, %f366, %f649;
	add.f32 	%f648, %f647, %f367;
	sub.f32 	%f368, %f648, %f647;
	sub.f32 	%f649, %f368, %f367;
	add.s64 	%rd346, %rd346, %rd23;
	add.s32 	%r258, %r258, 1;
	setp.ne.s32 	%p21, %r258, 0;
	mov.f32 	%f647, %f648;
	@%p21 bra 	$L__BB1_27;
$L__BB1_28:
	cvt.rn.f32.u32 	%f369, %r135;
	rcp.rn.f32 	%f27, %f369;
	mul.f32 	%f689, %f27, %f648;
	setp.gt.u32 	%p22, %r135, 64;
	@%p22 bra 	$L__BB1_58;
	add.s32 	%r264, %r17, %r3;
	add.s32 	%r222, %r264, %r135;
	min.s32 	%r28, %r222, %r137;
	setp.ge.s32 	%p48, %r264, %r28;
	mov.b32 	%r270, 0;
	mov.f32 	%f687, 0f00000000;
	mov.f32 	%f688, %f687;
	@%p48 bra 	$L__BB1_47;
	add.s32 	%r29, %r135, %r3;
	sub.s32 	%r225, %r28, %r29;
	add.s32 	%r30, %r225, 1;
	and.b32  	%r31, %r30, 3;
	setp.lt.u32 	%p49, %r225, 3;
	mov.f32 	%f688, 0f00000000;
	mov.b32 	%r270, 0;
	mov.f32 	%f687, %f688;
	@%p49 bra 	$L__BB1_42;
	add.s32 	%r261, %r29, 1;
	add.s32 	%r260, %r3, 1;
	and.b32  	%r227, %r30, -4;
	neg.s32 	%r259, %r227;
	mov.f32 	%f688, 0f00000000;
	mov.b32 	%r270, 0;
$L__BB1_32:
	ld.param.u64 	%rd328, [mean_ad_many_series_one_param_f32_param_0];
	add.s32 	%r228, %r261, -2;
	cvt.u64.u32 	%rd210, %r228;
	mad.lo.s64 	%rd211, %rd210, %rd10, %rd4;
	cvta.to.global.u64 	%rd26, %rd328;
	shl.b64 	%rd212, %rd211, 2;
	add.s64 	%rd213, %rd26, %rd212;
	ld.global.nc.f32 	%f505, [%rd213];
	sub.f32 	%f506, %f505, %f689;
	abs.f32 	%f507, %f506;
	add.s32 	%r229, %r270, 1;
	mul.wide.s32 	%rd214, %r270, 4;
	add.s64 	%rd215, %rd3, %rd214;
	st.local.f32 	[%rd215], %f507;
	setp.eq.s32 	%p50, %r229, %r135;
	selp.b32 	%r39, 0, %r229, %p50;
	sub.f32 	%f34, %f507, %f688;
	add.s32 	%r230, %r261, -1;
	setp.ge.s32 	%p51, %r230, %r137;
	cvt.u64.u32 	%rd216, %r230;
	mad.lo.s64 	%rd217, %rd216, %rd10, %rd4;
	shl.b64 	%rd218, %rd217, 2;
	add.s64 	%rd219, %rd26, %rd218;
	ld.global.nc.f32 	%f35, [%rd219];
	@%p51 bra 	$L__BB1_34;
	add.s32 	%r231, %r260, -1;
	cvt.s64.s32 	%rd220, %r231;
	mad.lo.s64 	%rd221, %rd220, %rd10, %rd4;
	shl.b64 	%rd222, %rd221, 2;
	add.s64 	%rd223, %rd26, %rd222;
	ld.global.nc.f32 	%f508, [%rd223];
	sub.f32 	%f509, %f35, %f649;
	add.f32 	%f510, %f648, %f509;
	sub.f32 	%f511, %f510, %f648;
	sub.f32 	%f512, %f511, %f509;
	neg.f32 	%f513, %f508;
	sub.f32 	%f514, %f513, %f512;
	add.f32 	%f648, %f510, %f514;
	sub.f32 	%f515, %f648, %f510;
	sub.f32 	%f649, %f515, %f514;
	mul.f32 	%f689, %f27, %f648;
$L__BB1_34:
	ld.param.u64 	%rd329, [mean_ad_many_series_one_param_f32_param_0];
	add.f32 	%f42, %f687, %f34;
	sub.f32 	%f516, %f35, %f689;
	abs.f32 	%f517, %f516;
	add.s32 	%r232, %r39, 1;
	mul.wide.s32 	%rd224, %r39, 4;
	add.s64 	%rd225, %rd3, %rd224;
	st.local.f32 	[%rd225], %f517;
	setp.eq.s32 	%p52, %r232, %r135;
	selp.b32 	%r40, 0, %r232, %p52;
	sub.f32 	%f518, %f42, %f687;
	sub.f32 	%f519, %f518, %f34;
	sub.f32 	%f43, %f517, %f519;
	setp.ge.s32 	%p53, %r261, %r137;
	cvt.u64.u32 	%rd226, %r261;
	mad.lo.s64 	%rd227, %rd226, %rd10, %rd4;
	cvta.to.global.u64 	%rd27, %rd329;
	shl.b64 	%rd228, %rd227, 2;
	add.s64 	%rd229, %rd27, %rd228;
	ld.global.nc.f32 	%f44, [%rd229];
	@%p53 bra 	$L__BB1_36;
	cvt.s64.s32 	%rd230, %r260;
	mad.lo.s64 	%rd231, %rd230, %rd10, %rd4;
	shl.b64 	%rd232, %rd231, 2;
	add.s64 	%rd233, %rd27, %rd232;
	ld.global.nc.f32 	%f520, [%rd233];
	sub.f32 	%f521, %f44, %f649;
	add.f32 	%f522, %f648, %f521;
	sub.f32 	%f523, %f522, %f648;
	sub.f32 	%f524, %f523, %f521;
	neg.f32 	%f525, %f520;
	sub.f32 	%f526, %f525, %f524;
	add.f32 	%f648, %f522, %f526;
	sub.f32 	%f527, %f648, %f522;
	sub.f32 	%f649, %f527, %f526;
	mul.f32 	%f689, %f27, %f648;
$L__BB1_36:
	ld.param.u64 	%rd330, [mean_ad_many_series_one_param_f32_param_0];
	add.f32 	%f51, %f42, %f43;
	sub.f32 	%f528, %f44, %f689;
	abs.f32 	%f529, %f528;
	add.s32 	%r233, %r40, 1;
	mul.wide.s32 	%rd234, %r40, 4;
	add.s64 	%rd235, %rd3, %rd234;
	st.local.f32 	[%rd235], %f529;
	setp.eq.s32 	%p54, %r233, %r135;
	selp.b32 	%r41, 0, %r233, %p54;
	sub.f32 	%f530, %f51, %f42;
	sub.f32 	%f531, %f530, %f43;
	sub.f32 	%f52, %f529, %f531;
	add.s32 	%r234, %r261, 1;
	setp.ge.s32 	%p55, %r234, %r137;
	cvt.u64.u32 	%rd236, %r234;
	mad.lo.s64 	%rd237, %rd236, %rd10, %rd4;
	cvta.to.global.u64 	%rd28, %rd330;
	shl.b64 	%rd238, %rd237, 2;
	add.s64 	%rd239, %rd28, %rd238;
	ld.global.nc.f32 	%f53, [%rd239];
	@%p55 bra 	$L__BB1_38;
	add.s32 	%r235, %r260, 1;
	cvt.s64.s32 	%rd240, %r235;
	mad.lo.s64 	%rd241, %rd240, %rd10, %rd4;
	shl.b64 	%rd242, %rd241, 2;
	add.s64 	%rd243, %rd28, %rd242;
	ld.global.nc.f32 	%f532, [%rd243];
	sub.f32 	%f533, %f53, %f649;
	add.f32 	%f534, %f648, %f533;
	sub.f32 	%f535, %f534, %f648;
	sub.f32 	%f536, %f535, %f533;
	neg.f32 	%f537, %f532;
	sub.f32 	%f538, %f537, %f536;
	add.f32 	%f648, %f534, %f538;
	sub.f32 	%f539, %f648, %f534;
	sub.f32 	%f649, %f539, %f538;
	mul.f32 	%f689, %f27, %f648;
$L__BB1_38:
	add.f32 	%f540, %f51, %f52;
	sub.f32 	%f541, %f53, %f689;
	abs.f32 	%f542, %f541;
	add.s32 	%r236, %r41, 1;
	mul.wide.s32 	%rd244, %r41, 4;
	add.s64 	%rd245, %rd3, %rd244;
	st.local.f32 	[%rd245], %f542;
	setp.eq.s32 	%p56, %r236, %r135;
	selp.b32 	%r270, 0, %r236, %p56;
	sub.f32 	%f543, %f540, %f51;
	sub.f32 	%f544, %f543, %f52;
	sub.f32 	%f545, %f542, %f544;
	add.f32 	%f687, %f540, %f545;
	sub.f32 	%f546, %f687, %f540;
	sub.f32 	%f688, %f546, %f545;
	add.s32 	%r237, %r261, 2;
	setp.ge.s32 	%p57, %r237, %r137;
	@%p57 bra 	$L__BB1_40;
	ld.param.u64 	%rd331, [mean_ad_many_series_one_param_f32_param_0];
	cvt.u64.u32 	%rd246, %r237;
	mad.lo.s64 	%rd247, %rd246, %rd10, %rd4;
	cvta.to.global.u64 	%rd248, %rd331;
	shl.b64 	%rd249, %rd247, 2;
	add.s64 	%rd250, %rd248, %rd249;
	ld.global.nc.f32 	%f547, [%rd250];
	add.s32 	%r239, %r260, 2;
	cvt.s64.s32 	%rd251, %r239;
	mad.lo.s64 	%rd252, %rd251, %rd10, %rd4;
	shl.b64 	%rd253, %rd252, 2;
	add.s64 	%rd254, %rd248, %rd253;
	ld.global.nc.f32 	%f548, [%rd254];
	sub.f32 	%f549, %f547, %f649;
	add.f32 	%f550, %f648, %f549;
	sub.f32 	%f551, %f550, %f648;
	sub.f32 	%f552, %f551, %f549;
	neg.f32 	%f553, %f548;
	sub.f32 	%f554, %f553, %f552;
	add.f32 	%f648, %f550, %f554;
	sub.f32 	%f555, %f648, %f550;
	sub.f32 	%f649, %f555, %f554;
	mul.f32 	%f689, %f27, %f648;
$L__BB1_40:
	add.s32 	%r261, %r261, 4;
	add.s32 	%r260, %r260, 4;
	add.s32 	%r259, %r259, 4;
	setp.ne.s32 	%p58, %r259, 0;
	@%p58 bra 	$L__BB1_32;
	add.s32 	%r264, %r261, -2;
$L__BB1_42:
	setp.eq.s32 	%p59, %r31, 0;
	@%p59 bra 	$L__BB1_47;
	add.s32 	%r267, %r264, 1;
	shl.b64 	%rd347, %rd4, 2;
	neg.s32 	%r266, %r31;
	cvt.u64.u32 	%rd255, %r264;
	mul.lo.s64 	%rd256, %rd255, %rd10;
	shl.b64 	%rd257, %rd256, 2;
	cvt.s64.s32 	%rd270, %r135;
	shl.b64 	%rd275, %rd10, 2;
	mov.u32 	%r268, %r264;
	mov.f32 	%f679, %f687;
$L__BB1_44:
	.pragma "nounroll";
	ld.param.u64 	%rd332, [mean_ad_many_series_one_param_f32_param_0];
	cvta.to.global.u64 	%rd258, %rd332;
	add.s64 	%rd259, %rd258, %rd257;
	add.s64 	%rd260, %rd259, %rd347;
	ld.global.nc.f32 	%f556, [%rd260];
	sub.f32 	%f557, %f556, %f689;
	abs.f32 	%f558, %f557;
	add.s32 	%r240, %r270, 1;
	mul.wide.s32 	%rd261, %r270, 4;
	add.s64 	%rd262, %rd3, %rd261;
	st.local.f32 	[%rd262], %f558;
	setp.eq.s32 	%p60, %r240, %r135;
	selp.b32 	%r270, 0, %r240, %p60;
	sub.f32 	%f559, %f558, %f688;
	add.f32 	%f687, %f679, %f559;
	sub.f32 	%f560, %f687, %f679;
	sub.f32 	%f688, %f560, %f559;
	add.s32 	%r268, %r268, 1;
	setp.ge.s32 	%p61, %r268, %r137;
	@%p61 bra 	$L__BB1_46;
	ld.param.u64 	%rd333, [mean_ad_many_series_one_param_f32_param_0];
	add.s32 	%r241, %r264, 1;
	cvt.u64.u32 	%rd263, %r241;
	mul.lo.s64 	%rd264, %rd10, %rd263;
	shl.b64 	%rd265, %rd264, 2;
	cvta.to.global.u64 	%rd266, %rd333;
	add.s64 	%rd267, %rd266, %rd265;
	add.s64 	%rd268, %rd267, %rd347;
	ld.global.nc.f32 	%f561, [%rd268];
	cvt.s64.s32 	%rd269, %r267;
	sub.s64 	%rd271, %rd269, %rd270;
	mad.lo.s64 	%rd272, %rd10, %rd271, %rd4;
	shl.b64 	%rd273, %rd272, 2;
	add.s64 	%rd274, %rd266, %rd273;
	ld.global.nc.f32 	%f562, [%rd274];
	sub.f32 	%f563, %f561, %f649;
	add.f32 	%f564, %f648, %f563;
	sub.f32 	%f565, %f564, %f648;
	sub.f32 	%f566, %f565, %f563;
	neg.f32 	%f567, %f562;
	sub.f32 	%f568, %f567, %f566;
	add.f32 	%f648, %f564, %f568;
	sub.f32 	%f569, %f648, %f564;
	sub.f32 	%f649, %f569, %f568;
	mul.f32 	%f689, %f27, %f648;
$L__BB1_46:
	add.s32 	%r267, %r267, 1;
	add.s64 	%rd347, %rd347, %rd275;
	add.s32 	%r266, %r266, 1;
	setp.ne.s32 	%p62, %r266, 0;
	mov.f32 	%f679, %f687;
	@%p62 bra 	$L__BB1_44;
$L__BB1_47:
	ld.param.u64 	%rd338, [mean_ad_many_series_one_param_f32_param_5];
	mul.f32 	%f570, %f27, %f687;
	add.s32 	%r242, %r4, -2;
	cvt.u64.u32 	%rd276, %r242;
	mad.lo.s64 	%rd277, %rd276, %rd10, %rd4;
	cvta.to.global.u64 	%rd32, %rd338;
	shl.b64 	%rd278, %rd277, 2;
	add.s64 	%rd279, %rd32, %rd278;
	st.global.f32 	[%rd279], %f570;
	setp.gt.s32 	%p63, %r4, %r137;
	@%p63 bra 	$L__BB1_87;
	ld.param.u64 	%rd334, [mean_ad_many_series_one_param_f32_param_0];
	cvta.to.global.u64 	%rd33, %rd334;
	add.s32 	%r272, %r4, -1;
	add.s32 	%r243, %r137, %r3;
	and.b32  	%r244, %r243, 1;
	setp.eq.b32 	%p64, %r244, 1;
	@%p64 bra 	$L__BB1_51;
	cvt.u64.u32 	%rd280, %r272;
	mad.lo.s64 	%rd281, %rd280, %rd10, %rd4;
	shl.b64 	%rd282, %rd281, 2;
	add.s64 	%rd283, %rd33, %rd282;
	ld.global.nc.f32 	%f571, [%rd283];
	sub.f32 	%f572, %f571, %f689;
	abs.f32 	%f573, %f572;
	mul.wide.s32 	%rd284, %r270, 4;
	add.s64 	%rd285, %rd3, %rd284;
	ld.local.f32 	%f574, [%rd285];
	st.local.f32 	[%rd285], %f573;
	add.s32 	%r245, %r270, 1;
	setp.eq.s32 	%p65, %r245, %r135;
	selp.b32 	%r270, 0, %r245, %p65;
	sub.f32 	%f575, %f573, %f688;
	add.f32 	%f576, %f687, %f575;
	sub.f32 	%f577, %f576, %f687;
	sub.f32 	%f578, %f577, %f575;
	neg.f32 	%f579, %f574;
	sub.f32 	%f580, %f579, %f578;
	add.f32 	%f687, %f576, %f580;
	sub.f32 	%f581, %f687, %f576;
	sub.f32 	%f688, %f581, %f580;
	mul.f32 	%f582, %f27, %f687;
	add.s64 	%rd286, %rd32, %rd282;
	st.global.f32 	[%rd286], %f582;
	setp.ge.s32 	%p66, %r4, %r137;
	mov.u32 	%r272, %r4;
	@%p66 bra 	$L__BB1_51;
	cvt.u64.u32 	%rd287, %r4;
	mad.lo.s64 	%rd288, %rd287, %rd10, %rd4;
	shl.b64 	%rd289, %rd288, 2;
	add.s64 	%rd290, %rd33, %rd289;
	ld.global.nc.f32 	%f583, [%rd290];
	sub.s32 	%r246, %r4, %r135;
	cvt.s64.s32 	%rd291, %r246;
	mad.lo.s64 	%rd292, %rd291, %rd10, %rd4;
	shl.b64 	%rd293, %rd292, 2;
	add.s64 	%rd294, %rd33, %rd293;
	ld.global.nc.f32 	%f584, [%rd294];
	sub.f32 	%f585, %f583, %f649;
	add.f32 	%f586, %f648, %f585;
	sub.f32 	%f587, %f586, %f648;
	sub.f32 	%f588, %f587, %f585;
	neg.f32 	%f589, %f584;
	sub.f32 	%f590, %f589, %f588;
	add.f32 	%f648, %f586, %f590;
	sub.f32 	%f591, %f648, %f586;
	sub.f32 	%f649, %f591, %f590;
	mul.f32 	%f689, %f27, %f648;
$L__BB1_51:
	setp.eq.s32 	%p67, %r137, %r4;
	@%p67 bra 	$L__BB1_87;
	add.s32 	%r276, %r272, 1;
	add.s32 	%r275, %r272, 2;
	sub.s32 	%r274, %r272, %r137;
	sub.s32 	%r273, %r272, %r135;
	cvt.s64.s32 	%rd321, %r135;
$L__BB1_53:
	ld.param.u64 	%rd339, [mean_ad_many_series_one_param_f32_param_5];
	add.s32 	%r247, %r276, -1;
	cvt.u64.u32 	%rd295, %r247;
	mad.lo.s64 	%rd296, %rd295, %rd10, %rd4;
	shl.b64 	%rd297, %rd296, 2;
	add.s64 	%rd298, %rd33, %rd297;
	ld.global.nc.f32 	%f592, [%rd298];
	sub.f32 	%f593, %f592, %f689;
	abs.f32 	%f594, %f593;
	mul.wide.s32 	%rd299, %r270, 4;
	add.s64 	%rd300, %rd3, %rd299;
	ld.local.f32 	%f595, [%rd300];
	st.local.f32 	[%rd300], %f594;
	sub.f32 	%f596, %f594, %f688;
	add.f32 	%f597, %f687, %f596;
	sub.f32 	%f598, %f597, %f687;
	sub.f32 	%f599, %f598, %f596;
	neg.f32 	%f600, %f595;
	sub.f32 	%f601, %f600, %f599;
	add.f32 	%f111, %f597, %f601;
	sub.f32 	%f602, %f111, %f597;
	sub.f32 	%f112, %f602, %f601;
	mul.f32 	%f603, %f27, %f111;
	cvta.to.global.u64 	%rd34, %rd339;
	add.s64 	%rd301, %rd34, %rd297;
	st.global.f32 	[%rd301], %f603;
	setp.ge.s32 	%p68, %r276, %r137;
	cvt.u64.u32 	%rd302, %r276;
	mad.lo.s64 	%rd303, %rd302, %rd10, %rd4;
	shl.b64 	%rd304, %rd303, 2;
	add.s64 	%rd305, %rd33, %rd304;
	ld.global.nc.f32 	%f113, [%rd305];
	@%p68 bra 	$L__BB1_55;
	add.s32 	%r248, %r273, 1;
	cvt.s64.s32 	%rd306, %r248;
	mad.lo.s64 	%rd307, %rd306, %rd10, %rd4;
	shl.b64 	%rd308, %rd307, 2;
	add.s64 	%rd309, %rd33, %rd308;
	ld.global.nc.f32 	%f604, [%rd309];
	sub.f32 	%f605, %f113, %f649;
	add.f32 	%f606, %f648, %f605;
	sub.f32 	%f607, %f606, %f648;
	sub.f32 	%f608, %f607, %f605;
	neg.f32 	%f609, %f604;
	sub.f32 	%f610, %f609, %f608;
	add.f32 	%f648, %f606, %f610;
	sub.f32 	%f611, %f648, %f606;
	sub.f32 	%f649, %f611, %f610;
	mul.f32 	%f689, %f27, %f648;
$L__BB1_55:
	add.s32 	%r249, %r270, 1;
	setp.eq.s32 	%p69, %r249, %r135;
	selp.b32 	%r250, 0, %r249, %p69;
	sub.f32 	%f612, %f113, %f689;
	abs.f32 	%f613, %f612;
	mul.wide.s32 	%rd310, %r250, 4;
	add.s64 	%rd311, %rd3, %rd310;
	ld.local.f32 	%f614, [%rd311];
	st.local.f32 	[%rd311], %f613;
	add.s32 	%r74, %r250, 1;
	sub.f32 	%f615, %f613, %f112;
	add.f32 	%f616, %f111, %f615;
	sub.f32 	%f617, %f616, %f111;
	sub.f32 	%f618, %f617, %f615;
	neg.f32 	%f619, %f614;
	sub.f32 	%f620, %f619, %f618;
	add.f32 	%f687, %f616, %f620;
	sub.f32 	%f621, %f687, %f616;
	sub.f32 	%f688, %f621, %f620;
	mul.f32 	%f622, %f27, %f687;
	add.s64 	%rd315, %rd34, %rd304;
	st.global.f32 	[%rd315], %f622;
	add.s32 	%r251, %r276, 1;
	setp.ge.s32 	%p70, %r251, %r137;
	@%p70 bra 	$L__BB1_57;
	cvt.u64.u32 	%rd316, %r251;
	mad.lo.s64 	%rd317, %rd316, %rd10, %rd4;
	shl.b64 	%rd318, %rd317, 2;
	add.s64 	%rd319, %rd33, %rd318;
	ld.global.nc.f32 	%f623, [%rd319];
	cvt.s64.s32 	%rd320, %r275;
	sub.s64 	%rd322, %rd320, %rd321;
	mad.lo.s64 	%rd323, %rd10, %rd322, %rd4;
	shl.b64 	%rd324, %rd323, 2;
	add.s64 	%rd325, %rd33, %rd324;
	ld.global.nc.f32 	%f624, [%rd325];
	sub.f32 	%f625, %f623, %f649;
	add.f32 	%f626, %f648, %f625;
	sub.f32 	%f627, %f626, %f648;
	sub.f32 	%f628, %f627, %f625;
	neg.f32 	%f629, %f624;
	sub.f32 	%f630, %f629, %f628;
	add.f32 	%f648, %f626, %f630;
	sub.f32 	%f631, %f648, %f626;
	sub.f32 	%f649, %f631, %f630;
	mul.f32 	%f689, %f27, %f648;
$L__BB1_57:
	add.s32 	%r276, %r276, 2;
	add.s32 	%r275, %r275, 2;
	add.s32 	%r274, %r274, 2;
	add.s32 	%r273, %r273, 2;
	setp.eq.s32 	%p71, %r274, 0;
	setp.eq.s32 	%p72, %r74, %r135;
	selp.b32 	%r270, 0, %r74, %p72;
	@%p71 bra 	$L__BB1_87;
	bra.uni 	$L__BB1_53;
$L__BB1_58:
	mul.lo.s32 	%r153, %r135, %r1;
	shl.b32 	%r154, %r153, 2;
	mov.u32 	%r155, smem;
	add.s32 	%r80, %r155, %r154;
	add.s32 	%r283, %r17, %r3;
	setp.le.s32 	%p23, %r137, %r283;
	mov.b32 	%r289, 0;
	mov.f32 	%f743, 0f00000000;
	mov.f32 	%f744, %f743;
	@%p23 bra 	$L__BB1_76;
	add.s32 	%r82, %r135, %r3;
	add.s32 	%r158, %r283, %r135;
	min.s32 	%r159, %r158, %r137;
	max.s32 	%r160, %r159, %r82;
	sub.s32 	%r161, %r160, %r82;
	add.s32 	%r83, %r161, 1;
	and.b32  	%r84, %r83, 3;
	setp.lt.u32 	%p24, %r161, 3;
	mov.f32 	%f744, 0f00000000;
	mov.b32 	%r289, 0;
	mov.f32 	%f743, %f744;
	@%p24 bra 	$L__BB1_71;
	add.s32 	%r280, %r82, 1;
	add.s32 	%r279, %r3, 1;
	and.b32  	%r163, %r83, -4;
	neg.s32 	%r278, %r163;
	mov.f32 	%f744, 0f00000000;
	mov.b32 	%r289, 0;
$L__BB1_61:
	add.s32 	%r164, %r280, -2;
	cvt.u64.u32 	%rd114, %r164;
	mad.lo.s64 	%rd115, %rd114, %rd10, %rd4;
	shl.b64 	%rd116, %rd115, 2;
	add.s64 	%rd117, %rd2, %rd116;
	ld.global.nc.f32 	%f374, [%rd117];
	sub.f32 	%f375, %f374, %f689;
	abs.f32 	%f376, %f375;
	add.s32 	%r165, %r289, 1;
	shl.b32 	%r166, %r289, 2;
	add.s32 	%r167, %r80, %r166;
	st.shared.f32 	[%r167], %f376;
	setp.eq.s32 	%p25, %r165, %r135;
	selp.b32 	%r92, 0, %r165, %p25;
	sub.f32 	%f133, %f376, %f744;
	add.s32 	%r168, %r280, -1;
	setp.ge.s32 	%p26, %r168, %r137;
	cvt.u64.u32 	%rd118, %r168;
	mad.lo.s64 	%rd119, %rd118, %rd10, %rd4;
	shl.b64 	%rd120, %rd119, 2;
	add.s64 	%rd121, %rd2, %rd120;
	ld.global.nc.f32 	%f134, [%rd121];
	@%p26 bra 	$L__BB1_63;
	add.s32 	%r169, %r279, -1;
	cvt.s64.s32 	%rd122, %r169;
	mad.lo.s64 	%rd123, %rd122, %rd10, %rd4;
	shl.b64 	%rd124, %rd123, 2;
	add.s64 	%rd125, %rd2, %rd124;
	ld.global.nc.f32 	%f377, [%rd125];
	sub.f32 	%f378, %f134, %f649;
	add.f32 	%f379, %f648, %f378;
	sub.f32 	%f380, %f379, %f648;
	sub.f32 	%f381, %f380, %f378;
	neg.f32 	%f382, %f377;
	sub.f32 	%f383, %f382, %f381;
	add.f32 	%f648, %f379, %f383;
	sub.f32 	%f384, %f648, %f379;
	sub.f32 	%f649, %f384, %f383;
	mul.f32 	%f689, %f27, %f648;
$L__BB1_63:
	add.f32 	%f141, %f743, %f133;
	sub.f32 	%f385, %f134, %f689;
	abs.f32 	%f386, %f385;
	add.s32 	%r170, %r92, 1;
	shl.b32 	%r171, %r92, 2;
	add.s32 	%r172, %r80, %r171;
	st.shared.f32 	[%r172], %f386;
	setp.eq.s32 	%p27, %r170, %r135;
	selp.b32 	%r93, 0, %r170, %p27;
	sub.f32 	%f387, %f141, %f743;
	sub.f32 	%f388, %f387, %f133;
	sub.f32 	%f142, %f386, %f388;
	add.s32 	%r94, %r280, 2;
	setp.ge.s32 	%p28, %r280, %r137;
	cvt.u64.u32 	%rd126, %r280;
	mad.lo.s64 	%rd127, %rd126, %rd10, %rd4;
	shl.b64 	%rd128, %rd127, 2;
	add.s64 	%rd129, %rd2, %rd128;
	ld.global.nc.f32 	%f143, [%rd129];
	@%p28 bra 	$L__BB1_65;
	cvt.s64.s32 	%rd130, %r279;
	mad.lo.s64 	%rd131, %rd130, %rd10, %rd4;
	shl.b64 	%rd132, %rd131, 2;
	add.s64 	%rd133, %rd2, %rd132;
	ld.global.nc.f32 	%f389, [%rd133];
	sub.f32 	%f390, %f143, %f649;
	add.f32 	%f391, %f648, %f390;
	sub.f32 	%f392, %f391, %f648;
	sub.f32 	%f393, %f392, %f390;
	neg.f32 	%f394, %f389;
	sub.f32 	%f395, %f394, %f393;
	add.f32 	%f648, %f391, %f395;
	sub.f32 	%f396, %f648, %f391;
	sub.f32 	%f649, %f396, %f395;
	mul.f32 	%f689, %f27, %f648;
$L__BB1_65:
	add.f32 	%f150, %f141, %f142;
	sub.f32 	%f397, %f143, %f689;
	abs.f32 	%f398, %f397;
	add.s32 	%r173, %r93, 1;
	shl.b32 	%r174, %r93, 2;
	add.s32 	%r175, %r80, %r174;
	st.shared.f32 	[%r175], %f398;
	setp.eq.s32 	%p29, %r173, %r135;
	selp.b32 	%r95, 0, %r173, %p29;
	sub.f32 	%f399, %f150, %f141;
	sub.f32 	%f400, %f399, %f142;
	sub.f32 	%f151, %f398, %f400;
	add.s32 	%r176, %r280, 1;
	setp.ge.s32 	%p30, %r176, %r137;
	cvt.u64.u32 	%rd134, %r176;
	mad.lo.s64 	%rd135, %rd134, %rd10, %rd4;
	shl.b64 	%rd136, %rd135, 2;
	add.s64 	%rd137, %rd2, %rd136;
	ld.global.nc.f32 	%f152, [%rd137];
	@%p30 bra 	$L__BB1_67;
	add.s32 	%r177, %r279, 1;
	cvt.s64.s32 	%rd138, %r177;
	mad.lo.s64 	%rd139, %rd138, %rd10, %rd4;
	shl.b64 	%rd140, %rd139, 2;
	add.s64 	%rd141, %rd2, %rd140;
	ld.global.nc.f32 	%f401, [%rd141];
	sub.f32 	%f402, %f152, %f649;
	add.f32 	%f403, %f648, %f402;
	sub.f32 	%f404, %f403, %f648;
	sub.f32 	%f405, %f404, %f402;
	neg.f32 	%f406, %f401;
	sub.f32 	%f407, %f406, %f405;
	add.f32 	%f648, %f403, %f407;
	sub.f32 	%f408, %f648, %f403;
	sub.f32 	%f649, %f408, %f407;
	mul.f32 	%f689, %f27, %f648;
$L__BB1_67:
	add.f32 	%f409, %f150, %f151;
	sub.f32 	%f410, %f152, %f689;
	abs.f32 	%f411, %f410;
	add.s32 	%r178, %r95, 1;
	shl.b32 	%r179, %r95, 2;
	add.s32 	%r180, %r80, %r179;
	st.shared.f32 	[%r180], %f411;
	setp.eq.s32 	%p31, %r178, %r135;
	selp.b32 	%r289, 0, %r178, %p31;
	sub.f32 	%f412, %f409, %f150;
	sub.f32 	%f413, %f412, %f151;
	sub.f32 	%f414, %f411, %f413;
	add.f32 	%f743, %f409, %f414;
	sub.f32 	%f415, %f743, %f409;
	sub.f32 	%f744, %f415, %f414;
	setp.ge.s32 	%p32, %r94, %r137;
	@%p32 bra 	$L__BB1_69;
	cvt.u64.u32 	%rd142, %r94;
	mad.lo.s64 	%rd143, %rd142, %rd10, %rd4;
	shl.b64 	%rd144, %rd143, 2;
	add.s64 	%rd145, %rd2, %rd144;
	ld.global.nc.f32 	%f416, [%rd145];
	add.s32 	%r181, %r279, 2;
	cvt.s64.s32 	%rd146, %r181;
	mad.lo.s64 	%rd147, %rd146, %rd10, %rd4;
	shl.b64 	%rd148, %rd147, 2;
	add.s64 	%rd149, %rd2, %rd148;
	ld.global.nc.f32 	%f417, [%rd149];
	sub.f32 	%f418, %f416, %f649;
	add.f32 	%f419, %f648, %f418;
	sub.f32 	%f420, %f419, %f648;
	sub.f32 	%f421, %f420, %f418;
	neg.f32 	%f422, %f417;
	sub.f32 	%f423, %f422, %f421;
	add.f32 	%f648, %f419, %f423;
	sub.f32 	%f424, %f648, %f419;
	sub.f32 	%f649, %f424, %f423;
	mul.f32 	%f689, %f27, %f648;
$L__BB1_69:
	add.s32 	%r280, %r280, 4;
	add.s32 	%r279, %r279, 4;
	add.s32 	%r278, %r278, 4;
	setp.ne.s32 	%p33, %r278, 0;
	@%p33 bra 	$L__BB1_61;
	add.s32 	%r283, %r280, -2;
$L__BB1_71:
	setp.eq.s32 	%p34, %r84, 0;
	@%p34 bra 	$L__BB1_76;
	add.s32 	%r286, %r283, 1;
	shl.b64 	%rd348, %rd4, 2;
	neg.s32 	%r285, %r84;
	cvt.u64.u32 	%rd150, %r283;
	mul.lo.s64 	%rd151, %rd150, %rd10;
	shl.b64 	%rd152, %rd151, 2;
	cvt.s64.s32 	%rd161, %r135;
	shl.b64 	%rd166, %rd10, 2;
	mov.u32 	%r287, %r283;
	mov.f32 	%f735, %f743;
$L__BB1_73:
	.pragma "nounroll";
	ld.param.u64 	%rd326, [mean_ad_many_series_one_param_f32_param_0];
	cvta.to.global.u64 	%rd37, %rd326;
	add.s64 	%rd153, %rd37, %rd152;
	add.s64 	%rd154, %rd153, %rd348;
	ld.global.nc.f32 	%f425, [%rd154];
	sub.f32 	%f426, %f425, %f689;
	abs.f32 	%f427, %f426;
	add.s32 	%r182, %r289, 1;
	mov.u32 	%r183, %tid.x;
	mul.lo.s32 	%r184, %r135, %r183;
	shl.b32 	%r185, %r184, 2;
	mov.u32 	%r186, smem;
	add.s32 	%r187, %r186, %r185;
	shl.b32 	%r188, %r289, 2;
	add.s32 	%r189, %r187, %r188;
	st.shared.f32 	[%r189], %f427;
	setp.eq.s32 	%p35, %r182, %r135;
	selp.b32 	%r289, 0, %r182, %p35;
	sub.f32 	%f428, %f427, %f744;
	add.f32 	%f743, %f735, %f428;
	sub.f32 	%f429, %f743, %f735;
	sub.f32 	%f744, %f429, %f428;
	add.s32 	%r287, %r287, 1;
	setp.ge.s32 	%p36, %r287, %r137;
	@%p36 bra 	$L__BB1_75;
	add.s32 	%r190, %r283, 1;
	cvt.u64.u32 	%rd155, %r190;
	mul.lo.s64 	%rd156, %rd10, %rd155;
	shl.b64 	%rd157, %rd156, 2;
	add.s64 	%rd158, %rd37, %rd157;
	add.s64 	%rd159, %rd158, %rd348;
	ld.global.nc.f32 	%f430, [%rd159];
	cvt.s64.s32 	%rd160, %r286;
	sub.s64 	%rd162, %rd160, %rd161;
	mad.lo.s64 	%rd163, %rd10, %rd162, %rd4;
	shl.b64 	%rd164, %rd163, 2;
	add.s64 	%rd165, %rd37, %rd164;
	ld.global.nc.f32 	%f431, [%rd165];
	sub.f32 	%f432, %f430, %f649;
	add.f32 	%f433, %f648, %f432;
	sub.f32 	%f434, %f433, %f648;
	sub.f32 	%f435, %f434, %f432;
	neg.f32 	%f436, %f431;
	sub.f32 	%f437, %f436, %f435;
	add.f32 	%f648, %f433, %f437;
	sub.f32 	%f438, %f648, %f433;
	sub.f32 	%f649, %f438, %f437;
	mul.f32 	%f689, %f27, %f648;
$L__BB1_75:
	add.s32 	%r286, %r286, 1;
	add.s64 	%rd348, %rd348, %rd166;
	add.s32 	%r285, %r285, 1;
	setp.ne.s32 	%p37, %r285, 0;
	mov.f32 	%f735, %f743;
	@%p37 bra 	$L__BB1_73;
$L__BB1_76:
	ld.param.u64 	%rd335, [mean_ad_many_series_one_param_f32_param_5];
	mul.f32 	%f439, %f27, %f743;
	add.s32 	%r191, %r4, -2;
	cvt.u64.u32 	%rd167, %r191;
	mad.lo.s64 	%rd168, %rd167, %rd10, %rd4;
	cvta.to.global.u64 	%rd39, %rd335;
	shl.b64 	%rd169, %rd168, 2;
	add.s64 	%rd170, %rd39, %rd169;
	st.global.f32 	[%rd170], %f439;
	setp.gt.s32 	%p38, %r4, %r137;
	@%p38 bra 	$L__BB1_87;
	ld.param.u64 	%rd327, [mean_ad_many_series_one_param_f32_param_0];
	cvta.to.global.u64 	%rd40, %rd327;
	add.s32 	%r291, %r4, -1;
	add.s32 	%r192, %r137, %r3;
	and.b32  	%r193, %r192, 1;
	setp.eq.b32 	%p39, %r193, 1;
	@%p39 bra 	$L__BB1_80;
	cvt.u64.u32 	%rd171, %r291;
	mad.lo.s64 	%rd172, %rd171, %rd10, %rd4;
	shl.b64 	%rd173, %rd172, 2;
	add.s64 	%rd174, %rd40, %rd173;
	ld.global.nc.f32 	%f440, [%rd174];
	sub.f32 	%f441, %f440, %f689;
	abs.f32 	%f442, %f441;
	mov.u32 	%r194, %tid.x;
	mul.lo.s32 	%r195, %r135, %r194;
	shl.b32 	%r196, %r195, 2;
	mov.u32 	%r197, smem;
	add.s32 	%r198, %r197, %r196;
	shl.b32 	%r199, %r289, 2;
	add.s32 	%r200, %r198, %r199;
	ld.shared.f32 	%f443, [%r200];
	st.shared.f32 	[%r200], %f442;
	add.s32 	%r201, %r289, 1;
	setp.eq.s32 	%p40, %r201, %r135;
	selp.b32 	%r289, 0, %r201, %p40;
	sub.f32 	%f444, %f442, %f744;
	add.f32 	%f445, %f743, %f444;
	sub.f32 	%f446, %f445, %f743;
	sub.f32 	%f447, %f446, %f444;
	neg.f32 	%f448, %f443;
	sub.f32 	%f449, %f448, %f447;
	add.f32 	%f743, %f445, %f449;
	sub.f32 	%f450, %f743, %f445;
	sub.f32 	%f744, %f450, %f449;
	mul.f32 	%f451, %f27, %f743;
	add.s64 	%rd175, %rd39, %rd173;
	st.global.f32 	[%rd175], %f451;
	setp.ge.s32 	%p41, %r4, %r137;
	mov.u32 	%r291, %r4;
	@%p41 bra 	$L__BB1_80;
	cvt.u64.u32 	%rd176, %r4;
	mad.lo.s64 	%rd177, %rd176, %rd10, %rd4;
	shl.b64 	%rd178, %rd177, 2;
	add.s64 	%rd179, %rd40, %rd178;
	ld.global.nc.f32 	%f452, [%rd179];
	sub.s32 	%r202, %r4, %r135;
	cvt.s64.s32 	%rd180, %r202;
	mad.lo.s64 	%rd181, %rd180, %rd10, %rd4;
	shl.b64 	%rd182, %rd181, 2;
	add.s64 	%rd183, %rd40, %rd182;
	ld.global.nc.f32 	%f453, [%rd183];
	sub.f32 	%f454, %f452, %f649;
	add.f32 	%f455, %f648, %f454;
	sub.f32 	%f456, %f455, %f648;
	sub.f32 	%f457, %f456, %f454;
	neg.f32 	%f458, %f453;
	sub.f32 	%f459, %f458, %f457;
	add.f32 	%f648, %f455, %f459;
	sub.f32 	%f460, %f648, %f455;
	sub.f32 	%f649, %f460, %f459;
	mul.f32 	%f689, %f27, %f648;
$L__BB1_80:
	setp.eq.s32 	%p42, %r137, %r4;
	@%p42 bra 	$L__BB1_87;
	add.s32 	%r295, %r291, 1;
	cvt.s64.s32 	%rd184, %r135;
	neg.s64 	%rd41, %rd184;
	add.s32 	%r294, %r291, 2;
	sub.s32 	%r293, %r291, %r137;
	sub.s32 	%r292, %r291, %r135;
$L__BB1_82:
	ld.param.u64 	%rd336, [mean_ad_many_series_one_param_f32_param_5];
	add.s32 	%r203, %r295, -1;
	cvt.u64.u32 	%rd185, %r203;
	mad.lo.s64 	%rd186, %rd185, %rd10, %rd4;
	shl.b64 	%rd187, %rd186, 2;
	add.s64 	%rd188, %rd40, %rd187;
	ld.global.nc.f32 	%f461, [%rd188];
	sub.f32 	%f462, %f461, %f689;
	abs.f32 	%f463, %f462;
	mov.u32 	%r204, %tid.x;
	mul.lo.s32 	%r205, %r135, %r204;
	shl.b32 	%r206, %r205, 2;
	mov.u32 	%r207, smem;
	add.s32 	%r208, %r207, %r206;
	shl.b32 	%r209, %r289, 2;
	add.s32 	%r210, %r208, %r209;
	ld.shared.f32 	%f464, [%r210];
	st.shared.f32 	[%r210], %f463;
	sub.f32 	%f465, %f463, %f744;
	add.f32 	%f466, %f743, %f465;
	sub.f32 	%f467, %f466, %f743;
	sub.f32 	%f468, %f467, %f465;
	neg.f32 	%f469, %f464;
	sub.f32 	%f470, %f469, %f468;
	add.f32 	%f210, %f466, %f470;
	sub.f32 	%f471, %f210, %f466;
	sub.f32 	%f211, %f471, %f470;
	mul.f32 	%f472, %f27, %f210;
	cvta.to.global.u64 	%rd189, %rd336;
	add.s64 	%rd190, %rd189, %rd187;
	st.global.f32 	[%rd190], %f472;
	add.s32 	%r128, %r295, 1;
	setp.ge.s32 	%p43, %r295, %r137;
	cvt.u64.u32 	%rd191, %r295;
	mad.lo.s64 	%rd42, %rd191, %rd10, %rd4;
	shl.b64 	%rd192, %rd42, 2;
	add.s64 	%rd193, %rd40, %rd192;
	ld.global.nc.f32 	%f212, [%rd193];
	@%p43 bra 	$L__BB1_84;
	add.s32 	%r211, %r292, 1;
	cvt.s64.s32 	%rd194, %r211;
	mad.lo.s64 	%rd195, %rd194, %rd10, %rd4;
	shl.b64 	%rd196, %rd195, 2;
	add.s64 	%rd197, %rd40, %rd196;
	ld.global.nc.f32 	%f473, [%rd197];
	sub.f32 	%f474, %f212, %f649;
	add.f32 	%f475, %f648, %f474;
	sub.f32 	%f476, %f475, %f648;
	sub.f32 	%f477, %f476, %f474;
	neg.f32 	%f478, %f473;
	sub.f32 	%f479, %f478, %f477;
	add.f32 	%f648, %f475, %f479;
	sub.f32 	%f480, %f648, %f475;
	sub.f32 	%f649, %f480, %f479;
	mul.f32 	%f689, %f27, %f648;
$L__BB1_84:
	ld.param.u64 	%rd337, [mean_ad_many_series_one_param_f32_param_5];
	add.s32 	%r212, %r289, 1;
	setp.eq.s32 	%p44, %r212, %r135;
	selp.b32 	%r213, 0, %r212, %p44;
	sub.f32 	%f481, %f212, %f689;
	abs.f32 	%f482, %f481;
	shl.b32 	%r219, %r213, 2;
	add.s32 	%r220, %r208, %r219;
	ld.shared.f32 	%f483, [%r220];
	st.shared.f32 	[%r220], %f482;
	add.s32 	%r129, %r213, 1;
	sub.f32 	%f484, %f482, %f211;
	add.f32 	%f485, %f210, %f484;
	sub.f32 	%f486, %f485, %f210;
	sub.f32 	%f487, %f486, %f484;
	neg.f32 	%f488, %f483;
	sub.f32 	%f489, %f488, %f487;
	add.f32 	%f743, %f485, %f489;
	sub.f32 	%f490, %f743, %f485;
	sub.f32 	%f744, %f490, %f489;
	mul.f32 	%f491, %f27, %f743;
	cvta.to.global.u64 	%rd198, %rd337;
	add.s64 	%rd200, %rd198, %rd192;
	st.global.f32 	[%rd200], %f491;
	setp.ge.s32 	%p45, %r128, %r137;
	@%p45 bra 	$L__BB1_86;
	cvt.u64.u32 	%rd201, %r128;
	mad.lo.s64 	%rd202, %rd201, %rd10, %rd4;
	shl.b64 	%rd203, %rd202, 2;
	add.s64 	%rd204, %rd40, %rd203;
	ld.global.nc.f32 	%f492, [%rd204];
	cvt.s64.s32 	%rd205, %r294;
	add.s64 	%rd206, %rd41, %rd205;
	mad.lo.s64 	%rd207, %rd10, %rd206, %rd4;
	shl.b64 	%rd208, %rd207, 2;
	add.s64 	%rd209, %rd40, %rd208;
	ld.global.nc.f32 	%f493, [%rd209];
	sub.f32 	%f494, %f492, %f649;
	add.f32 	%f495, %f648, %f494;
	sub.f32 	%f496, %f495, %f648;
	sub.f32 	%f497, %f496, %f494;
	neg.f32 	%f498, %f493;
	sub.f32 	%f499, %f498, %f497;
	add.f32 	%f648, %f495, %f499;
	sub.f32 	%f500, %f648, %f495;
	sub.f32 	%f649, %f500, %f499;
	mul.f32 	%f689, %f27, %f648;
$L__BB1_86:
	add.s32 	%r295, %r295, 2;
	add.s32 	%r294, %r294, 2;
	add.s32 	%r293, %r293, 2;
	add.s32 	%r292, %r292, 2;
	setp.ne.s32 	%p46, %r293, 0;
	setp.eq.s32 	%p47, %r129, %r135;
	selp.b32 	%r289, 0, %r129, %p47;
	@%p46 bra 	$L__BB1_82;
$L__BB1_87:
	ret;

}


// ===== COMPILED SASS (sm_100) =====

	.target	sm_100

	.elftype	@"ET_EXEC"


//--------------------- .note.nv.tkinfo           --------------------------
	.section	.note.nv.tkinfo,"",@"SHT_NOTE"
	.sectionflags	@"SHF_NOTE_NV_TKINFO"
	.tkinfo
        /*0018*/ 	.word	0x00000002
        /*0030*/ 	.string	""
        /*0030*/ 	.string	"ptxas"
        /*0030*/ 	.string	"Cuda compilation tools, release 13.0, V13.0.88"
        /*0030*/ 	.string	"Build cuda_13.0.r13.0/compiler.36424714_0"
        /*0030*/ 	.string	"-arch sm_100 -m 64 "



//--------------------- .note.nv.cuinfo           --------------------------
	.section	.note.nv.cuinfo,"",@"SHT_NOTE"
	.sectionflags	@"SHF_NOTE_NV_CUINFO"
        /*0018*/ 	.short	0x0002
        /*001a*/ 	.short	0x0064
        /*001c*/ 	.short	0x0082
	.zero		2


//--------------------- .nv.info                  --------------------------
	.section	.nv.info,"",@"SHT_CUDA_INFO"
	.align	4


	//----- nvinfo : EIATTR_REGCOUNT
	.align		4
        /*0000*/ 	.byte	0x04, 0x2f
        /*0002*/ 	.short	(.L_1 - .L_0)
	.align		4
.L_0:
        /*0004*/ 	.word	index@(mean_ad_batch_f32)
        /*0008*/ 	.word	0x00000020


	//----- nvinfo : EIATTR_FRAME_SIZE
	.align		4
.L_1:
        /*000c*/ 	.byte	0x04, 0x11
        /*000e*/ 	.short	(.L_3 - .L_2)
	.align		4
.L_2:
        /*0010*/ 	.word	index@($__internal_1_$__cuda_sm20_rcp_rn_f32_slowpath)
        /*0014*/ 	.word	0x00000000


	//----- nvinfo : EIATTR_FRAME_SIZE
	.align		4
.L_3:
        /*0018*/ 	.byte	0x04, 0x11
        /*001a*/ 	.short	(.L_5 - .L_4)
	.align		4
.L_4:
        /*001c*/ 	.word	index@(mean_ad_batch_f32)
        /*0020*/ 	.word	0x00000000


	//----- nvinfo : EIATTR_REGCOUNT
	.align		4
.L_5:
        /*0024*/ 	.byte	0x04, 0x2f
        /*0026*/ 	.short	(.L_7 - .L_6)
	.align		4
.L_6:
        /*0028*/ 	.word	index@(mean_ad_many_series_one_param_f32)
        /*002c*/ 	.word	0x00000028


	//----- nvinfo : EIATTR_FRAME_SIZE
	.align		4
.L_7:
        /*0030*/ 	.byte	0x04, 0x11
        /*0032*/ 	.short	(.L_9 - .L_8)
	.align		4
.L_8:
        /*0034*/ 	.word	index@($__internal_0_$__cuda_sm20_rcp_rn_f32_slowpath)
        /*0038*/ 	.word	0x00000100


	//----- nvinfo : EIATTR_FRAME_SIZE
	.align		4
.L_9:
        /*003c*/ 	.byte	0x04, 0x11
        /*003e*/ 	.short	(.L_11 - .L_10)
	.align		4
.L_10:
        /*0040*/ 	.word	index@(mean_ad_many_series_one_param_f32)
        /*0044*/ 	.word	0x00000100


	//----- nvinfo : EIATTR_MIN_STACK_SIZE
	.align		4
.L_11:
        /*0048*/ 	.byte	0x04, 0x12
        /*004a*/ 	.short	(.L_13 - .L_12)
	.align		4
.L_12:
        /*004c*/ 	.word	index@(mean_ad_many_series_one_param_f32)
        /*0050*/ 	.word	0x00000100


	//----- nvinfo : EIATTR_MIN_STACK_SIZE
	.align		4
.L_13:
        /*0054*/ 	.byte	0x04, 0x12
        /*0056*/ 	.short	(.L_15 - .L_14)
	.align		4
.L_14:
        /*0058*/ 	.word	index@(mean_ad_batch_f32)
        /*005c*/ 	.word	0x00000000
.L_15:


//--------------------- .nv.compat                --------------------------
	.section	.nv.compat,"",@"SHT_CUDA_COMPAT_INFO"
	.align	4
        /*0000*/ 	.byte	0x02, 0x09, 0x00, 0x00, 0x02, 0x02, 0x01, 0x00, 0x02, 0x05, 0x05, 0x00, 0x03, 0x07, 0x01, 0x01
        /*0010*/ 	.byte	0x02, 0x03, 0x00, 0x00, 0x02, 0x06, 0x01, 0x00, 0x04, 0x0b, 0x08, 0x00, 0x09, 0x00, 0x00, 0x00
        /*0020*/ 	.byte	0x00, 0x00, 0x00, 0x00


//--------------------- .nv.info.mean_ad_many_series_one_param_f32 --------------------------
	.section	.nv.info.mean_ad_many_series_one_param_f32,"",@"SHT_CUDA_INFO"
	.sectionflags	@""
	.align	4


	//----- nvinfo : EIATTR_CUDA_API_VERSION
	.align		4
        /*0000*/ 	.byte	0x04, 0x37
        /*0002*/ 	.short	(.L_17 - .L_16)
.L_16:
        /*0004*/ 	.word	0x00000082


	//----- nvinfo : EIATTR_KPARAM_INFO
	.align		4
.L_17:
        /*0008*/ 	.byte	0x04, 0x17
        /*000a*/ 	.short	(.L_19 - .L_18)
.L_18:
        /*000c*/ 	.word	0x00000000
        /*0010*/ 	.short	0x0005
        /*0012*/ 	.short	0x0020
        /*0014*/ 	.byte	0x00, 0xf5, 0x21, 0x00


	//----- nvinfo : EIATTR_KPARAM_INFO
	.align		4
.L_19:
        /*0018*/ 	.byte	0x04, 0x17
        /*001a*/ 	.short	(.L_21 - .L_20)
.L_20:
        /*001c*/ 	.word	0x00000000
        /*0020*/ 	.short	0x0004
        /*0022*/ 	.short	0x0018
        /*0024*/ 	.byte	0x00, 0xf5, 0x21, 0x00


	//----- nvinfo : EIATTR_KPARAM_INFO
	.align		4
.L_21:
        /*0028*/ 	.byte	0x04, 0x17
        /*002a*/ 	.short	(.L_23 - .L_22)
.L_22:
        /*002c*/ 	.word	0x00000000
        /*0030*/ 	.short	0x0003
        /*0032*/ 	.short	0x0010
        /*0034*/ 	.byte	0x00, 0xf0, 0x11, 0x00


	//----- nvinfo : EIATTR_KPARAM_INFO
	.align		4
.L_23:
        /*0038*/ 	.byte	0x04, 0x17
        /*003a*/ 	.short	(.L_25 - .L_24)
.L_24:
        /*003c*/ 	.word	0x00000000
        /*0040*/ 	.short	0x0002
        /*0042*/ 	.short	0x000c
        /*0044*/ 	.byte	0x00, 0xf0, 0x11, 0x00


	//----- nvinfo : EIATTR_KPARAM_INFO
	.align		4
.L_25:
        /*0048*/ 	.byte	0x04, 0x17
        /*004a*/ 	.short	(.L_27 - .L_26)
.L_26:
        /*004c*/ 	.word	0x00000000
        /*0050*/ 	.short	0x0001
        /*0052*/ 	.short	0x0008
        /*0054*/ 	.byte	0x00, 0xf0, 0x11, 0x00


	//----- nvinfo : EIATTR_KPARAM_INFO
	.align		4
.L_27:
        /*0058*/ 	.byte	0x04, 0x17
        /*005a*/ 	.short	(.L_29 - .L_28)
.L_28:
        /*005c*/ 	.word	0x00000000
        /*0060*/ 	.short	0x0000
        /*0062*/ 	.short	0x0000
        /*0064*/ 	.byte	0x00, 0xf5, 0x21, 0x00


	//----- nvinfo : EIATTR_SPARSE_MMA_MASK
	.align		4
.L_29:
        /*0068*/ 	.byte	0x03, 0x50
        /*006a*/ 	.short	0x0000


	//----- nvinfo : EIATTR_MAXREG_COUNT
	.align		4
        /*006c*/ 	.byte	0x03, 0x1b
        /*006e*/ 	.short	0x00ff


	//----- nvinfo : EIATTR_MERCURY_ISA_VERSION
	.align		4
        /*0070*/ 	.byte	0x03, 0x5f
        /*0072*/ 	.short	0x0101


	//----- nvinfo : EIATTR_VRC_CTA_INIT_COUNT
	.align		4
        /*0074*/ 	.byte	0x02, 0x4a
	.zero		1
	.zero		1


	//----- nvinfo : EIATTR_EXIT_INSTR_OFFSETS
	.align		4
        /*0078*/ 	.byte	0x04, 0x1c
        /*007a*/ 	.short	(.L_31 - .L_30)


	//   ....[0]....
.L_30:
        /*007c*/ 	.word	0x00000060


	//   ....[1]....
        /*0080*/ 	.word	0x000000c0


	//   ....[2]....
        /*0084*/ 	.word	0x00000120


	//   ....[3]....
        /*0088*/ 	.word	0x000006a0


	//   ....[4]....
        /*008c*/ 	.word	0x00002960


	//   ....[5]....
        /*0090*/ 	.word	0x00002d60


	//   ....[6]....
        /*0094*/ 	.word	0x000034a0


	//   ....[7]....
        /*0098*/ 	.word	0x00004720


	//   ....[8]....
        /*009c*/ 	.word	0x00004b80


	//   ....[9]....
        /*00a0*/ 	.word	0x00005360


	//----- nvinfo : EIATTR_CRS_STACK_SIZE
	.align		4
.L_31:
        /*00a4*/ 	.byte	0x04, 0x1e
        /*00a6*/ 	.short	(.L_33 - .L_32)
.L_32:
        /*00a8*/ 	.word	0x00000000


	//----- nvinfo : EIATTR_CBANK_PARAM_SIZE
	.align		4
.L_33:
        /*00ac*/ 	.byte	0x03, 0x19
        /*00ae*/ 	.short	0x0028


	//----- nvinfo : EIATTR_PARAM_CBANK
	.align		4
        /*00b0*/ 	.byte	0x04, 0x0a
        /*00b2*/ 	.short	(.L_35 - .L_34)
	.align		4
.L_34:
        /*00b4*/ 	.word	index@(.nv.constant0.mean_ad_many_series_one_param_f32)
        /*00b8*/ 	.short	0x0380
        /*00ba*/ 	.short	0x0028


	//----- nvinfo : EIATTR_SW_WAR
	.align		4
.L_35:
        /*00bc*/ 	.byte	0x04, 0x36
        /*00be*/ 	.short	(.L_37 - .L_36)
.L_36:
        /*00c0*/ 	.word	0x00000008
.L_37:


//--------------------- .nv.info.mean_ad_batch_f32 --------------------------
	.section	.nv.info.mean_ad_batch_f32,"",@"SHT_CUDA_INFO"
	.sectionflags	@""
	.align	4


	//----- nvinfo : EIATTR_CUDA_API_VERSION
	.align		4
        /*0000*/ 	.byte	0x04, 0x37
        /*0002*/ 	.short	(.L_39 - .L_38)
.L_38:
        /*0004*/ 	.word	0x00000082


	//----- nvinfo : EIATTR_KPARAM_INFO
	.align		4
.L_39:
        /*0008*/ 	.byte	0x04, 0x17
        /*000a*/ 	.short	(.L_41 - .L_40)
.L_40:
        /*000c*/ 	.word	0x00000000
        /*0010*/ 	.short	0x0007
        /*0012*/ 	.short	0x0028
        /*0014*/ 	.byte	0x00, 0xf5, 0x21, 0x00


	//----- nvinfo : EIATTR_KPARAM_INFO
	.align		4
.L_41:
        /*0018*/ 	.byte	0x04, 0x17
        /*001a*/ 	.short	(.L_43 - .L_42)
.L_42:
        /*001c*/ 	.word	0x00000000
        /*0020*/ 	.short	0x0006
        /*0022*/ 	.short	0x0024
        /*0024*/ 	.byte	0x00, 0xf0, 0x11, 0x00


	//----- nvinfo : EIATTR_KPARAM_INFO
	.align		4
.L_43:
        /*0028*/ 	.byte	0x04, 0x17
        /*002a*/ 	.short	(.L_45 - .L_44)
.L_44:
        /*002c*/ 	.word	0x00000000
        /*0030*/ 	.short	0x0005
        /*0032*/ 	.short	0x0020
        /*0034*/ 	.byte	0x00, 0xf0, 0x11, 0x00


	//----- nvinfo : EIATTR_KPARAM_INFO
	.align		4
.L_45:
        /*0038*/ 	.byte	0x04, 0x17
        /*003a*/ 	.short	(.L_47 - .L_46)
.L_46:
        /*003c*/ 	.word	0x00000000
        /*0040*/ 	.short	0x0004
        /*0042*/ 	.short	0x001c
        /*0044*/ 	.byte	0x00, 0xf0, 0x11, 0x00


	//----- nvinfo : EIATTR_KPARAM_INFO
	.align		4
.L_47:
        /*0048*/ 	.byte	0x04, 0x17
        /*004a*/ 	.short	(.L_49 - .L_48)
.L_48:
        /*004c*/ 	.word	0x00000000
        /*0050*/ 	.short	0x0003
        /*0052*/ 	.short	0x0018
        /*0054*/ 	.byte	0x00, 0xf0, 0x11, 0x00


	//----- nvinfo : EIATTR_KPARAM_INFO
	.align		4
.L_49:
        /*0058*/ 	.byte	0x04, 0x17
        /*005a*/ 	.short	(.L_51 - .L_50)
.L_50:
        /*005c*/ 	.word	0x00000000
        /*0060*/ 	.short	0x0002
        /*0062*/ 	.short	0x0010
        /*0064*/ 	.byte	0x00, 0xf5, 0x21, 0x00


	//----- nvinfo : EIATTR_KPARAM_INFO
	.align		4
.L_51:
        /*0068*/ 	.byte	0x04, 0x17
        /*006a*/ 	.short	(.L_53 - .L_52)
.L_52:
        /*006c*/ 	.word	0x00000000
        /*0070*/ 	.short	0x0001
        /*0072*/ 	.short	0x0008
        /*0074*/ 	.byte	0x00, 0xf5, 0x21, 0x00


	//----- nvinfo : EIATTR_KPARAM_INFO
	.align		4
.L_53:
        /*0078*/ 	.byte	0x04, 0x17
        /*007a*/ 	.short	(.L_55 - .L_54)
.L_54:
        /*007c*/ 	.word	0x00000000
        /*0080*/ 	.short	0x0000
        /*0082*/ 	.short	0x0000
        /*0084*/ 	.byte	0x00, 0xf5, 0x21, 0x00


	//----- nvinfo : EIATTR_SPARSE_MMA_MASK
	.align		4
.L_55:
        /*0088*/ 	.byte	0x03, 0x50
        /*008a*/ 	.short	0x0000


	//----- nvinfo : EIATTR_MAXREG_COUNT
	.align		4
        /*008c*/ 	.byte	0x03, 0x1b
        /*008e*/ 	.short	0x00ff


	//----- nvinfo : EIATTR_MERCURY_ISA_VERSION
	.align		4
        /*0090*/ 	.byte	0x03, 0x5f
        /*0092*/ 	.short	0x0101


	//----- nvinfo : EIATTR_COOP_GROUP_MASK_REGIDS
	.align		4
        /*0094*/ 	.byte	0x04, 0x29
        /*0096*/ 	.short	(.L_57 - .L_56)


	//   ....[0]....
.L_56:
        /*0098*/ 	.word	0x05000007


	//   ....[1]....
        /*009c*/ 	.word	0x05000007


	//   ....[2]....
        /*00a0*/ 	.word	0x05000007


	//   ....[3]....
        /*00a4*/ 	.word	0x05000007


	//   ....[4]....
        /*00a8*/ 	.word	0x05000007


	//   ....[5]....
        /*00ac*/ 	.word	0x05000008


	//   ....[6]....
        /*00b0*/ 	.word	0x05000007


	//   ....[7]....
        /*00b4*/ 	.word	0x05000007


	//   ....[8]....
        /*00b8*/ 	.word	0x05000007


	//   ....[9]....
        /*00bc*/ 	.word	0x05000007


	//   ....[10]....
        /*00c0*/ 	.word	0x05000007


	//----- nvinfo : EIATTR_COOP_GROUP_INSTR_OFFSETS
	.align		4
.L_57:
        /*00c4*/ 	.byte	0x04, 0x28
        /*00c6*/ 	.short	(.L_59 - .L_58)


	//   ....[0]....
.L_58:
        /*00c8*/ 	.word	0x00000f80


	//   ....[1]....
        /*00cc*/ 	.word	0x00000fa0


	//   ....[2]....
        /*00d0*/ 	.word	0x00000fc0


	//   ....[3]....
        /*00d4*/ 	.word	0x00000fe0


	//   ....[4]....
        /*00d8*/ 	.word	0x00001000


	//   ....[5]....
        /*00dc*/ 	.word	0x00001070


	//   ....[6]....
        /*00e0*/ 	.word	0x00001930


	//   ....[7]....
        /*00e4*/ 	.word	0x000019a0


	//   ....[8]....
        /*00e8*/ 	.word	0x00001a00


	//   ....[9]....
        /*00ec*/ 	.word	0x00001a60


	//   ....[10]....
        /*00f0*/ 	.word	0x00001ac0


	//----- nvinfo : EIATTR_VRC_CTA_INIT_COUNT
	.align		4
.L_59:
        /*00f4*/ 	.byte	0x02, 0x4a
	.zero		1
	.zero		1


	//----- nvinfo : EIATTR_EXIT_INSTR_OFFSETS
	.align		4
        /*00f8*/ 	.byte	0x04, 0x1c
        /*00fa*/ 	.short	(.L_61 - .L_60)


	//   ....[0]....
.L_60:
        /*00fc*/ 	.word	0x00000050


	//   ....[1]....
        /*0100*/ 	.word	0x00000110


	//   ....[2]....
        /*0104*/ 	.word	0x000018d0


	//----- nvinfo : EIATTR_CRS_STACK_SIZE
	.align		4
.L_61:
        /*0108*/ 	.byte	0x04, 0x1e
        /*010a*/ 	.short	(.L_63 - .L_62)
.L_62:
        /*010c*/ 	.word	0x00000000


	//----- nvinfo : EIATTR_CBANK_PARAM_SIZE
	.align		4
.L_63:
        /*0110*/ 	.byte	0x03, 0x19
        /*0112*/ 	.short	0x0030


	//----- nvinfo : EIATTR_PARAM_CBANK
	.align		4
        /*0114*/ 	.byte	0x04, 0x0a
        /*0116*/ 	.short	(.L_65 - .L_64)
	.align		4
.L_64:
        /*0118*/ 	.word	index@(.nv.constant0.mean_ad_batch_f32)
        /*011c*/ 	.short	0x0380
        /*011e*/ 	.short	0x0030


	//----- nvinfo : EIATTR_SW_WAR
	.align		4
.L_65:
        /*0120*/ 	.byte	0x04, 0x36
        /*0122*/ 	.short	(.L_67 - .L_66)
.L_66:
        /*0124*/ 	.word	0x00000008
.L_67:


//--------------------- .nv.callgraph             --------------------------
	.section	.nv.callgraph,"",@"SHT_CUDA_CALLGRAPH"
	.align	4
	.sectionentsize	8
	.align		4
        /*0000*/ 	.word	0x00000000
	.align		4
        /*0004*/ 	.word	0xffffffff
	.align		4
        /*0008*/ 	.word	0x00000000
	.align		4
        /*000c*/ 	.word	0xfffffffe
	.align		4
        /*0010*/ 	.word	0x00000000
	.align		4
        /*0014*/ 	.word	0xfffffffd
	.align		4
        /*0018*/ 	.word	0x00000000
	.align		4
        /*001c*/ 	.word	0xfffffffc


//--------------------- .text.mean_ad_many_series_one_param_f32 --------------------------
	.section	.text.mean_ad_many_series_one_param_f32,"ax",@progbits
	.align	128
        .global         mean_ad_many_series_one_param_f32
        .type           mean_ad_many_series_one_param_f32,@function
        .size           mean_ad_many_series_one_param_f32,(.L_x_95 - mean_ad_many_series_one_param_f32)
        .other          mean_ad_many_series_one_param_f32,@"STO_CUDA_ENTRY STV_DEFAULT"
mean_ad_many_series_one_param_f32:
.text.mean_ad_many_series_one_param_f32:
[----:B------:R-:W0:Y:S08]  /*0000*/  LDC R1, c[0x0][0x37c] ;  /* 0x0000df00ff017b82 */ /* 0x000e300000000800 */
[----:B------:R-:W1:Y:S01]  /*0010*/  LDC.64 R16, c[0x0][0x388] ;  /* 0x0000e200ff107b82 */ /* 0x000e620000000a00 */
[----:B------:R-:W1:Y:S01]  /*0020*/  LDCU UR5, c[0x0][0x390] ;  /* 0x00007200ff0577ac */ /* 0x000e620008000800 */
[----:B0-----:R-:W-:-:S02]  /*0030*/  IADD3 R1, PT, PT, R1, -0x100, RZ ;  /* 0xffffff0001017810 */ /* 0x001fc40007ffe0ff */
[----:B-1----:R-:W-:-:S04]  /*0040*/  VIMNMX3 R0, R16, UR5, R17, PT ;  /* 0x0000000510007c0f */ /* 0x002fc8000b800111 */
[----:B------:R-:W-:-:S13]  /*0050*/  ISETP.GE.AND P0, PT, R0, 0x1, PT ;  /* 0x000000010000780c */ /* 0x000fda0003f06270 */
[----:B------:R-:W-:Y:S05]  /*0060*/  @!P0 EXIT ;  /* 0x000000000000894d */ /* 0x000fea0003800000 */
[----:B------:R-:W0:Y:S01]  /*0070*/  S2R R3, SR_TID.X ;  /* 0x0000000000037919 */ /* 0x000e220000002100 */
[----:B------:R-:W0:Y:S08]  /*0080*/  S2UR UR4, SR_CTAID.X ;  /* 0x00000000000479c3 */ /* 0x000e300000002500 */
[----:B------:R-:W0:Y:S02]  /*0090*/  LDC R18, c[0x0][0x360] ;  /* 0x0000d800ff127b82 */ /* 0x000e240000000800 */
[----:B0-----:R-:W-:-:S05]  /*00a0*/  IMAD R18, R18, UR4, R3 ;  /* 0x0000000412127c24 */ /* 0x001fca000f8e0203 */
[----:B------:R-:W-:-:S13]  /*00b0*/  ISETP.GE.AND P0, PT, R18, R17, PT ;  /* 0x000000111200720c */ /* 0x000fda0003f06270 */
[----:B------:R-:W-:Y:S05]  /*00c0*/  @P0 EXIT ;  /* 0x000000000000094d */ /* 0x000fea0003800000 */
[----:B------:R-:W0:Y:S01]  /*00d0*/  LDC.64 R4, c[0x0][0x398] ;  /* 0x0000e600ff047b82 */ /* 0x000e220000000a00 */
[----:B------:R-:W1:Y:S01]  /*00e0*/  LDCU.64 UR6, c[0x0][0x358] ;  /* 0x00006b00ff0677ac */ /* 0x000e620008000a00 */
[----:B0-----:R-:W-:-:S06]  /*00f0*/  IMAD.WIDE R4, R18, 0x4, R4 ;  /* 0x0000000412047825 */ /* 0x001fcc00078e0204 */
[----:B-1----:R-:W2:Y:S02]  /*0100*/  LDG.E.CONSTANT R5, desc[UR6][R4.64] ;  /* 0x0000000604057981 */ /* 0x002ea4000c1e9900 */
[----:B--2---:R-:W-:-:S13]  /*0110*/  ISETP.GE.U32.AND P0, PT, R5, UR5, PT ;  /* 0x0000000505007c0c */ /* 0x004fda000bf06070 */
[----:B------:R-:W-:Y:S05]  /*0120*/  @P0 EXIT ;  /* 0x000000000000094d */ /* 0x000fea0003800000 */
[----:B------:R-:W-:Y:S01]  /*0130*/  LEA R7, R16, R5, 0x1 ;  /* 0x0000000510077211 */ /* 0x000fe200078e08ff */
[----:B------:R-:W-:Y:S01]  /*0140*/  BSSY.RECONVERGENT B0, `(.L_x_0) ;  /* 0x0000054000007945 */ /* 0x000fe20003800200 */
[----:B------:R-:W-:Y:S02]  /*0150*/  SHF.R.S32.HI R19, RZ, 0x1f, R18 ;  /* 0x0000001fff137819 */ /* 0x000fe40000011412 */
[----:B------:R-:W-:-:S04]  /*0160*/  IADD3 R4, PT, PT, R7, -0x2, RZ ;  /* 0xfffffffe07047810 */ /* 0x000fc80007ffe0ff */
[----:B------:R-:W-:-:S13]  /*0170*/  ISETP.NE.AND P0, PT, R4, RZ, PT ;  /* 0x000000ff0400720c */ /* 0x000fda0003f05270 */
[----:B------:R-:W-:Y:S05]  /*0180*/  @!P0 BRA `(.L_x_1) ;  /* 0x00000004003c8947 */ /* 0x000fea0003800000 */
[----:B------:R-:W-:Y:S01]  /*0190*/  VIMNMX.U32 R2, PT, PT, R4, UR5, PT ;  /* 0x0000000504027c48 */ /* 0x000fe2000bfe0000 */
[----:B------:R-:W-:Y:S01]  /*01a0*/  BSSY.RECONVERGENT B1, `(.L_x_2) ;  /* 0x000001f000017945 */ /* 0x000fe20003800200 */
[----:B------:R-:W-:Y:S02]  /*01b0*/  IMAD.MOV.U32 R0, RZ, RZ, RZ ;  /* 0x000000ffff007224 */ /* 0x000fe400078e00ff */
[C---:B------:R-:W-:Y:S02]  /*01c0*/  ISETP.GE.U32.AND P0, PT, R2.reuse, 0x8, PT ;  /* 0x000000080200780c */ /* 0x040fe40003f06070 */
[----:B------:R-:W-:-:S04]  /*01d0*/  LOP3.LUT R28, R2, 0x7, RZ, 0xc0, !PT ;  /* 0x00000007021c7812 */ /* 0x000fc800078ec0ff */
[----:B------:R-:W-:-:S07]  /*01e0*/  ISETP.NE.AND P1, PT, R28, RZ, PT ;  /* 0x000000ff1c00720c */ /* 0x000fce0003f25270 */
[----:B------:R-:W-:Y:S06]  /*01f0*/  @!P0 BRA `(.L_x_3) ;  /* 0x0000000000648947 */ /* 0x000fec0003800000 */
[----:B------:R-:W0:Y:S01]  /*0200*/  LDCU.64 UR8, c[0x0][0x3a0] ;  /* 0x00007400ff0877ac */ /* 0x000e220008000a00 */
[----:B------:R-:W-:Y:S02]  /*0210*/  LOP3.LUT R0, R2, 0x7ffffff8, RZ, 0xc0, !PT ;  /* 0x7ffffff802007812 */ /* 0x000fe400078ec0ff */
[----:B------:R-:W-:Y:S02]  /*0220*/  MOV R29, 0x7fffffff ;  /* 0x7fffffff001d7802 */ /* 0x000fe40000000f00 */
[----:B------:R-:W-:Y:S02]  /*0230*/  IADD3 R6, PT, PT, -R0, RZ, RZ ;  /* 0x000000ff00067210 */ /* 0x000fe40007ffe1ff */
[----:B0-----:R-:W-:-:S04]  /*0240*/  LEA R8, P0, R18, UR8, 0x2 ;  /* 0x0000000812087c11 */ /* 0x001fc8000f8010ff */
[----:B------:R-:W-:-:S09]  /*0250*/  LEA.HI.X R9, R18, UR9, R19, 0x2, P0 ;  /* 0x0000000912097c11 */ /* 0x000fd200080f1413 */
.L_x_4:
[----:B-1----:R-:W-:Y:S01]  /*0260*/  IMAD.WIDE.U32 R22, R17, 0x4, R8 ;  /* 0x0000000411167825 */ /* 0x002fe200078e0008 */
[----:B------:R0:W-:Y:S01]  /*0270*/  STG.E desc[UR6][R8.64], R29 ;  /* 0x0000001d08007986 */ /* 0x0001e2000c101906 */
[----:B------:R-:W-:-:S03]  /*0280*/  IADD3 R6, PT, PT, R6, 0x8, RZ ;  /* 0x0000000806067810 */ /* 0x000fc60007ffe0ff */
[----:B------:R1:W-:Y:S01]  /*0290*/  STG.E desc[UR6][R22.64], R29 ;  /* 0x0000001d16007986 */ /* 0x0003e2000c101906 */
[----:B------:R-:W-:Y:S01]  /*02a0*/  IMAD.WIDE.U32 R24, R17, 0x4, R22 ;  /* 0x0000000411187825 */ /* 0x000fe200078e0016 */
[----:B------:R-:W-:-:S04]  /*02b0*/  ISETP.NE.AND P0, PT, R6, RZ, PT ;  /* 0x000000ff0600720c */ /* 0x000fc80003f05270 */
[----:B------:R1:W-:Y:S01]  /*02c0*/  STG.E desc[UR6][R24.64], R29 ;  /* 0x0000001d18007986 */ /* 0x0003e2000c101906 */
[----:B------:R-:W-:-:S04]  /*02d0*/  IMAD.WIDE.U32 R10, R17, 0x4, R24 ;  /* 0x00000004110a7825 */ /* 0x000fc800078e0018 */
[C---:B0-----:R-:W-:Y:S01]  /*02e0*/  IMAD.WIDE.U32 R8, R17.reuse, 0x20, R8 ;  /* 0x0000002011087825 */ /* 0x041fe200078e0008 */
[----:B------:R1:W-:Y:S03]  /*02f0*/  STG.E desc[UR6][R10.64], R29 ;  /* 0x0000001d0a007986 */ /* 0x0003e6000c101906 */
[----:B------:R-:W-:-:S05]  /*0300*/  IMAD.WIDE.U32 R12, R17, 0x4, R10 ;  /* 0x00000004110c7825 */ /* 0x000fca00078e000a */
[----:B------:R1:W-:Y:S01]  /*0310*/  STG.E desc[UR6][R12.64], R29 ;  /* 0x0000001d0c007986 */ /* 0x0003e2000c101906 */
[----:B------:R-:W-:-:S05]  /*0320*/  IMAD.WIDE.U32 R14, R17, 0x4, R12 ;  /* 0x00000004110e7825 */ /* 0x000fca00078e000c */
[----:B------:R1:W-:Y:S01]  /*0330*/  STG.E desc[UR6][R14.64], R29 ;  /* 0x0000001d0e007986 */ /* 0x0003e2000c101906 */
[----:B------:R-:W-:-:S05]  /*0340*/  IMAD.WIDE.U32 R20, R17, 0x4, R14 ;  /* 0x0000000411147825 */ /* 0x000fca00078e000e */
[----:B------:R1:W-:Y:S01]  /*0350*/  STG.E desc[UR6][R20.64], R29 ;  /* 0x0000001d14007986 */ /* 0x0003e2000c101906 */
[----:B------:R-:W-:-:S05]  /*0360*/  IMAD.WIDE.U32 R26, R17, 0x4, R20 ;  /* 0x00000004111a7825 */ /* 0x000fca00078e0014 */
[----:B------:R1:W-:Y:S01]  /*0370*/  STG.E desc[UR6][R26.64], R29 ;  /* 0x0000001d1a007986 */ /* 0x0003e2000c101906 */
[----:B------:R-:W-:Y:S05]  /*0380*/  @P0 BRA `(.L_x_4) ;  /* 0xfffffffc00b40947 */ /* 0x000fea000383ffff */
.L_x_3:
[----:B------:R-:W-:Y:S05]  /*0390*/  BSYNC.RECONVERGENT B1 ;  /* 0x0000000000017941 */ /* 0x000fea0003800200 */
.L_x_2:
[----:B------:R-:W-:Y:S05]  /*03a0*/  @!P1 BRA `(.L_x_1) ;  /* 0x0000000000b49947 */ /* 0x000fea0003800000 */
[----:B------:R-:W-:Y:S01]  /*03b0*/  ISETP.GE.U32.AND P0, PT, R28, 0x4, PT ;  /* 0x000000041c00780c */ /* 0x000fe20003f06070 */
[----:B------:R-:W-:Y:S01]  /*03c0*/  BSSY.RECONVERGENT B1, `(.L_x_5) ;  /* 0x0000011000017945 */ /* 0x000fe20003800200 */
[----:B------:R-:W-:-:S04]  /*03d0*/  LOP3.LUT R6, R2, 0x3, RZ, 0xc0, !PT ;  /* 0x0000000302067812 */ /* 0x000fc800078ec0ff */
[----:B------:R-:W-:-:S07]  /*03e0*/  ISETP.NE.AND P1, PT, R6, RZ, PT ;  /* 0x000000ff0600720c */ /* 0x000fce0003f25270 */
[----:B------:R-:W-:Y:S06]  /*03f0*/  @!P0 BRA `(.L_x_6) ;  /* 0x0000000000348947 */ /* 0x000fec0003800000 */
[----:B------:R-:W0:Y:S01]  /*0400*/  LDCU.64 UR8, c[0x0][0x3a0] ;  /* 0x00007400ff0877ac */ /* 0x000e220008000a00 */
[C---:B-1----:R-:W-:Y:S01]  /*0410*/  IMAD.WIDE.U32 R10, R0.reuse, R17, R18 ;  /* 0x00000011000a7225 */ /* 0x042fe200078e0012 */
[----:B------:R-:W-:-:S03]  /*0420*/  IADD3 R0, PT, PT, R0, 0x4, RZ ;  /* 0x0000000400007810 */ /* 0x000fc60007ffe0ff */
[----:B------:R-:W-:Y:S01]  /*0430*/  IMAD.MOV.U32 R21, RZ, RZ, 0x7fffffff ;  /* 0x7fffffffff157424 */ /* 0x000fe200078e00ff */
[----:B0-----:R-:W-:-:S04]  /*0440*/  LEA R8, P0, R10, UR8, 0x2 ;  /* 0x000000080a087c11 */ /* 0x001fc8000f8010ff */
[----:B------:R-:W-:-:S03]  /*0450*/  LEA.HI.X R9, R10, UR9, R11, 0x2, P0 ;  /* 0x000000090a097c11 */ /* 0x000fc600080f140b */
[C---:B------:R-:W-:Y:S02]  /*0460*/  IMAD.WIDE.U32 R10, R17.reuse, 0x4, R8 ;  /* 0x00000004110a7825 */ /* 0x040fe400078e0008 */
[----:B------:R0:W-:Y:S04]  /*0470*/  STG.E desc[UR6][R8.64], R21 ;  /* 0x0000001508007986 */ /* 0x0001e8000c101906 */
[----:B------:R0:W-:Y:S01]  /*0480*/  STG.E desc[UR6][R10.64], R21 ;  /* 0x000000150a007986 */ /* 0x0001e2000c101906 */
[----:B------:R-:W-:-:S05]  /*0490*/  IMAD.WIDE.U32 R12, R17, 0x4, R10 ;  /* 0x00000004110c7825 */ /* 0x000fca00078e000a */
[----:B------:R0:W-:Y:S01]  /*04a0*/  STG.E desc[UR6][R12.64], R21 ;  /* 0x000000150c007986 */ /* 0x0001e2000c101906 */
[----:B------:R-:W-:-:S05]  /*04b0*/  IMAD.WIDE.U32 R14, R17, 0x4, R12 ;  /* 0x00000004110e7825 */ /* 0x000fca00078e000c */
[----:B------:R0:W-:Y:S02]  /*04c0*/  STG.E desc[UR6][R14.64], R21 ;  /* 0x000000150e007986 */ /* 0x0001e4000c101906 */
.L_x_6:
[----:B------:R-:W-:Y:S05]  /*04d0*/  BSYNC.RECONVERGENT B1 ;  /* 0x0000000000017941 */ /* 0x000fea0003800200 */
.L_x_5:
[----:B------:R-:W-:Y:S05]  /*04e0*/  @!P1 BRA `(.L_x_1) ;  /* 0x0000000000649947 */ /* 0x000fea0003800000 */
[----:B------:R-:W-:Y:S01]  /*04f0*/  LOP3.LUT R2, R2, 0x1, RZ, 0xc0, !PT ;  /* 0x0000000102027812 */ /* 0x000fe200078ec0ff */
[----:B------:R-:W-:Y:S01]  /*0500*/  BSSY.RECONVERGENT B1, `(.L_x_7) ;  /* 0x0000012000017945 */ /* 0x000fe20003800200 */
[----:B------:R-:W-:Y:S02]  /*0510*/  ISETP.NE.AND P0, PT, R6, 0x1, PT ;  /* 0x000000010600780c */ /* 0x000fe40003f05270 */
[----:B------:R-:W-:-:S13]  /*0520*/  ISETP.NE.U32.AND P1, PT, R2, 0x1, PT ;  /* 0x000000010200780c */ /* 0x000fda0003f25070 */
[----:B01----:R-:W0:Y:S01]  /*0530*/  @!P1 LDC.64 R20, c[0x0][0x3a0] ;  /* 0x0000e800ff149b82 */ /* 0x003e220000000a00 */
[----:B------:R-:W-:Y:S02]  /*0540*/  @!P1 MOV R12, R18 ;  /* 0x00000012000c9202 */ /* 0x000fe40000000f00 */
[----:B------:R-:W-:Y:S01]  /*0550*/  @!P1 MOV R13, R19 ;  /* 0x00000013000d9202 */ /* 0x000fe20000000f00 */
[----:B------:R-:W-:Y:S06]  /*0560*/  @!P0 BRA `(.L_x_8) ;  /* 0x00000000002c8947 */ /* 0x000fec0003800000 */
[----:B------:R-:W1:Y:S01]  /*0570*/  LDCU.64 UR8, c[0x0][0x3a0] ;  /* 0x00007400ff0877ac */ /* 0x000e620008000a00 */
[----:B------:R-:W-:Y:S01]  /*0580*/  MOV R9, R19 ;  /* 0x0000001300097202 */ /* 0x000fe20000000f00 */
[----:B------:R-:W-:Y:S01]  /*0590*/  IMAD.MOV.U32 R8, RZ, RZ, R18 ;  /* 0x000000ffff087224 */ /* 0x000fe200078e0012 */
[----:B------:R-:W-:-:S03]  /*05a0*/  MOV R15, 0x7fffffff ;  /* 0x7fffffff000f7802 */ /* 0x000fc60000000f00 */
[C---:B------:R-:W-:Y:S01]  /*05b0*/  IMAD.WIDE.U32 R8, R0.reuse, R17, R8 ;  /* 0x0000001100087225 */ /* 0x040fe200078e0008 */
[----:B------:R-:W-:Y:S02]  /*05c0*/  IADD3 R0, PT, PT, R0, 0x2, RZ ;  /* 0x0000000200007810 */ /* 0x000fe40007ffe0ff */
[----:B-1----:R-:W-:-:S04]  /*05d0*/  LEA R10, P0, R8, UR8, 0x2 ;  /* 0x00000008080a7c11 */ /* 0x002fc8000f8010ff */
[----:B------:R-:W-:-:S03]  /*05e0*/  LEA.HI.X R11, R8, UR9, R9, 0x2, P0 ;  /* 0x00000009080b7c11 */ /* 0x000fc600080f1409 */
[----:B------:R-:W-:Y:S02]  /*05f0*/  IMAD.WIDE.U32 R8, R17, 0x4, R10 ;  /* 0x0000000411087825 */ /* 0x000fe400078e000a */
[----:B------:R1:W-:Y:S04]  /*0600*/  STG.E desc[UR6][R10.64], R15 ;  /* 0x0000000f0a007986 */ /* 0x0003e8000c101906 */
[----:B------:R1:W-:Y:S02]  /*0610*/  STG.E desc[UR6][R8.64], R15 ;  /* 0x0000000f08007986 */ /* 0x0003e4000c101906 */
.L_x_8:
[----:B------:R-:W-:Y:S05]  /*0620*/  BSYNC.RECONVERGENT B1 ;  /* 0x0000000000017941 */ /* 0x000fea0003800200 */
.L_x_7:
[----:B-1----:R-:W-:-:S03]  /*0630*/  @!P1 IMAD.WIDE.U32 R8, R0, R17, R12 ;  /* 0x0000001100089225 */ /* 0x002fc600078e000c */
[----:B0-----:R-:W-:-:S04]  /*0640*/  @!P1 LEA R10, P0, R8, R20, 0x2 ;  /* 0x00000014080a9211 */ /* 0x001fc800078010ff */
[----:B------:R-:W-:Y:S01]  /*0650*/  @!P1 LEA.HI.X R11, R8, R21, R9, 0x2, P0 ;  /* 0x00000015080b9211 */ /* 0x000fe200000f1409 */
[----:B------:R-:W-:-:S05]  /*0660*/  @!P1 IMAD.MOV.U32 R9, RZ, RZ, 0x7fffffff ;  /* 0x7fffffffff099424 */ /* 0x000fca00078e00ff */
[----:B------:R2:W-:Y:S03]  /*0670*/  @!P1 STG.E desc[UR6][R10.64], R9 ;  /* 0x000000090a009986 */ /* 0x0005e6000c101906 */
.L_x_1:
[----:B------:R-:W-:Y:S05]  /*0680*/  BSYNC.RECONVERGENT B0 ;  /* 0x0000000000007941 */ /* 0x000fea0003800200 */
.L_x_0:
[----:B------:R-:W-:-:S13]  /*0690*/  ISETP.GE.AND P0, PT, R4, UR5, PT ;  /* 0x0000000504007c0c */ /* 0x000fda000bf06270 */
[----:B------:R-:W-:Y:S05]  /*06a0*/  @P0 EXIT ;  /* 0x000000000000094d */ /* 0x000fea0003800000 */
[----:B------:R-:W-:Y:S01]  /*06b0*/  IADD3 R0, PT, PT, R16, -0x1, RZ ;  /* 0xffffffff10007810 */ /* 0x000fe20007ffe0ff */
[----:B------:R-:W-:Y:S01]  /*06c0*/  HFMA2 R35, -RZ, RZ, 0, 0 ;  /* 0x00000000ff237431 */ /* 0x000fe200000001ff */
[----:B0-----:R-:W-:Y:S02]  /*06d0*/  MOV R8, R18 ;  /* 0x0000001200087202 */ /* 0x001fe40000000f00 */
[----:B------:R-:W-:Y:S02]  /*06e0*/  ISETP.GE.U32.AND P1, PT, R0, 0xf, PT ;  /* 0x0000000f0000780c */ /* 0x000fe40003f26070 */
[----:B--2---:R-:W-:Y:S02]  /*06f0*/  MOV R9, R19 ;  /* 0x0000001300097202 */ /* 0x004fe40000000f00 */
[----:B------:R-:W-:Y:S01]  /*0700*/  LOP3.LUT P0, R2, R16, 0xf, RZ, 0xc0, !PT ;  /* 0x0000000f10027812 */ /* 0x000fe2000780c0ff */
[----:B------:R-:W-:-:S04]  /*0710*/  IMAD.WIDE.U32 R8, R5, R17, R8 ;  /* 0x0000001105087225 */ /* 0x000fc800078e0008 */
[----:B-1----:R-:W-:Y:S01]  /*0720*/  IMAD.MOV.U32 R11, RZ, RZ, R8 ;  /* 0x000000ffff0b7224 */ /* 0x002fe200078e0008 */
[----:B------:R-:W-:Y:S02]  /*0730*/  MOV R6, R9 ;  /* 0x0000000900067202 */ /* 0x000fe40000000f00 */
[----:B------:R-:W-:Y:S01]  /*0740*/  MOV R8, RZ ;  /* 0x000000ff00087202 */ /* 0x000fe20000000f00 */
[----:B------:R-:W-:Y:S06]  /*0750*/  @!P1 BRA `(.L_x_9) ;  /* 0x0000000400fc9947 */ /* 0x000fec0003800000 */
[----:B------:R-:W0:Y:S01]  /*0760*/  LDCU.64 UR4, c[0x0][0x380] ;  /* 0x00007000ff0477ac */ /* 0x000e220008000a00 */
[----:B------:R-:W-:Y:S01]  /*0770*/  LOP3.LUT R10, R16, 0x7ffffff0, RZ, 0xc0, !PT ;  /* 0x7ffffff0100a7812 */ /* 0x000fe200078ec0ff */
[----:B------:R-:W-:Y:S01]  /*0780*/  IMAD.SHL.U32 R13, R17, 0x4, RZ ;  /* 0x00000004110d7824 */ /* 0x000fe200078e00ff */
[----:B------:R-:W-:Y:S02]  /*0790*/  SHF.R.U32.HI R12, RZ, 0x1e, R17 ;  /* 0x0000001eff0c7819 */ /* 0x000fe40000011611 */
[----:B------:R-:W-:Y:S02]  /*07a0*/  MOV R35, RZ ;  /* 0x000000ff00237202 */ /* 0x000fe40000000f00 */
[----:B------:R-:W-:Y:S02]  /*07b0*/  IADD3 R10, PT, PT, -R10, RZ, RZ ;  /* 0x000000ff0a0a7210 */ /* 0x000fe40007ffe1ff */
[----:B0-----:R-:W-:-:S04]  /*07c0*/  LEA R4, P1, R11, UR4, 0x2 ;  /* 0x000000040b047c11 */ /* 0x001fc8000f8210ff */
[----:B------:R-:W-:-:S09]  /*07d0*/  LEA.HI.X R9, R11, UR5, R6, 0x2, P1 ;  /* 0x000000050b097c11 */ /* 0x000fd200088f1406 */
.L_x_10:
[----:B------:R-:W-:Y:S01]  /*07e0*/  MOV R20, R4 ;  /* 0x0000000400147202 */ /* 0x000fe20000000f00 */
[----:B------:R-:W-:-:S05]  /*07f0*/  IMAD.MOV.U32 R21, RZ, RZ, R9 ;  /* 0x000000ffff157224 */ /* 0x000fca00078e0009 */
[----:B------:R0:W2:Y:S01]  /*0800*/  LDG.E.CONSTANT R37, desc[UR6][R20.64] ;  /* 0x0000000614257981 */ /* 0x0000a2000c1e9900 */
[----:B------:R-:W-:-:S04]  /*0810*/  IADD3 R22, P1, PT, R13, R4, RZ ;  /* 0x000000040d167210 */ /* 0x000fc80007f3e0ff */
[----:B------:R-:W-:-:S05]  /*0820*/  IADD3.X R23, PT, PT, R12, R9, RZ, P1, !PT ;  /* 0x000000090c177210 */ /* 0x000fca0000ffe4ff */
[----:B------:R1:W3:Y:S01]  /*0830*/  LDG.E.CONSTANT R15, desc[UR6][R22.64] ;  /* 0x00000006160f7981 */ /* 0x0002e2000c1e9900 */
[----:B------:R-:W-:-:S04]  /*0840*/  IADD3 R24, P1, PT, R13, R22, RZ ;  /* 0x000000160d187210 */ /* 0x000fc80007f3e0ff */
[----:B------:R-:W-:-:S05]  /*0850*/  IADD3.X R25, PT, PT, R12, R23, RZ, P1, !PT ;  /* 0x000000170c197210 */ /* 0x000fca0000ffe4ff */
[----:B------:R4:W5:Y:S01]  /*0860*/  LDG.E.CONSTANT R14, desc[UR6][R24.64] ;  /* 0x00000006180e7981 */ /* 0x000962000c1e9900 */
[----:B------:R-:W-:-:S04]  /*0870*/  IADD3 R26, P1, PT, R13, R24, RZ ;  /* 0x000000180d1a7210 */ /* 0x000fc80007f3e0ff */
[----:B------:R-:W-:-:S05]  /*0880*/  IADD3.X R27, PT, PT, R12, R25, RZ, P1, !PT ;  /* 0x000000190c1b7210 */ /* 0x000fca0000ffe4ff */
[----:B------:R4:W5:Y:S01]  /*0890*/  LDG.E.CONSTANT R34, desc[UR6][R26.64] ;  /* 0x000000061a227981 */ /* 0x000962000c1e9900 */
[----:B------:R-:W-:-:S05]  /*08a0*/  IADD3 R28, P1, PT, R13, R26, RZ ;  /* 0x0000001a0d1c7210 */ /* 0x000fca0007f3e0ff */
[----:B------:R-:W-:-:S05]  /*08b0*/  IMAD.X R29, R12, 0x1, R27, P1 ;  /* 0x000000010c1d7824 */ /* 0x000fca00008e061b */
[----:B------:R-:W5:Y:S01]  /*08c0*/  LDG.E.CONSTANT R33, desc[UR6][R28.64] ;  /* 0x000000061c217981 */ /* 0x000f62000c1e9900 */
[----:B0-----:R-:W-:-:S04]  /*08d0*/  IADD3 R20, P1, PT, R13, R28, RZ ;  /* 0x0000001c0d147210 */ /* 0x001fc80007f3e0ff */
[----:B------:R-:W-:-:S05]  /*08e0*/  IADD3.X R21, PT, PT, R12, R29, RZ, P1, !PT ;  /* 0x0000001d0c157210 */ /* 0x000fca0000ffe4ff */
[----:B------:R0:W5:Y:S01]  /*08f0*/  LDG.E.CONSTANT R32, desc[UR6][R20.64] ;  /* 0x0000000614207981 */ /* 0x000162000c1e9900 */
[----:B-1----:R-:W-:-:S04]  /*0900*/  IADD3 R22, P1, PT, R13, R20, RZ ;  /* 0x000000140d167210 */ /* 0x002fc80007f3e0ff */
[----:B------:R-:W-:-:S05]  /*0910*/  IADD3.X R23, PT, PT, R12, R21, RZ, P1, !PT ;  /* 0x000000150c177210 */ /* 0x000fca0000ffe4ff */
[----:B------:R1:W5:Y:S01]  /*0920*/  LDG.E.CONSTANT R31, desc[UR6][R22.64] ;  /* 0x00000006161f7981 */ /* 0x000362000c1e9900 */
[----:B----4-:R-:W-:-:S04]  /*0930*/  IADD3 R24, P1, PT, R13, R22, RZ ;  /* 0x000000160d187210 */ /* 0x010fc80007f3e0ff */
[----:B------:R-:W-:-:S05]  /*0940*/  IADD3.X R25, PT, PT, R12, R23, RZ, P1, !PT ;  /* 0x000000170c197210 */ /* 0x000fca0000ffe4ff */
[----:B------:R4:W5:Y:S01]  /*0950*/  LDG.E.CONSTANT R30, desc[UR6][R24.64] ;  /* 0x00000006181e7981 */ /* 0x000962000c1e9900 */
[----:B------:R-:W-:-:S05]  /*0960*/  IADD3 R26, P1, PT, R13, R24, RZ ;  /* 0x000000180d1a7210 */ /* 0x000fca0007f3e0ff */
[----:B------:R-:W-:-:S05]  /*0970*/  IMAD.X R27, R12, 0x1, R25, P1 ;  /* 0x000000010c1b7824 */ /* 0x000fca00008e0619 */
[----:B------:R4:W5:Y:S01]  /*0980*/  LDG.E.CONSTANT R29, desc[UR6][R26.64] ;  /* 0x000000061a1d7981 */ /* 0x000962000c1e9900 */
[----:B0-----:R-:W-:-:S04]  /*0990*/  IADD3 R20, P1, PT, R13, R26, RZ ;  /* 0x0000001a0d147210 */ /* 0x001fc80007f3e0ff */
[----:B------:R-:W-:-:S05]  /*09a0*/  IADD3.X R21, PT, PT, R12, R27, RZ, P1, !PT ;  /* 0x0000001b0c157210 */ /* 0x000fca0000ffe4ff */
[----:B------:R0:W5:Y:S01]  /*09b0*/  LDG.E.CONSTANT R28, desc[UR6][R20.64] ;  /* 0x00000006141c7981 */ /* 0x000162000c1e9900 */
[----:B-1----:R-:W-:-:S04]  /*09c0*/  IADD3 R22, P1, PT, R13, R20, RZ ;  /* 0x000000140d167210 */ /* 0x002fc80007f3e0ff */
[----:B------:R-:W-:-:S05]  /*09d0*/  IADD3.X R23, PT, PT, R12, R21, RZ, P1, !PT ;  /* 0x000000150c177210 */ /* 0x000fca0000ffe4ff */
[----:B------:R-:W5:Y:S01]  /*09e0*/  LDG.E.CONSTANT R36, desc[UR6][R22.64] ;  /* 0x0000000616247981 */ /* 0x000f62000c1e9900 */
[----:B----4-:R-:W-:-:S04]  /*09f0*/  IADD3 R24, P1, PT, R13, R22, RZ ;  /* 0x000000160d187210 */ /* 0x010fc80007f3e0ff */
[----:B------:R-:W-:-:S05]  /*0a00*/  IADD3.X R25, PT, PT, R12, R23, RZ, P1, !PT ;  /* 0x000000170c197210 */ /* 0x000fca0000ffe4ff */
[----:B------:R-:W4:Y:S01]  /*0a10*/  LDG.E.CONSTANT R22, desc[UR6][R24.64] ;  /* 0x0000000618167981 */ /* 0x000f22000c1e9900 */
[----:B------:R-:W-:-:S05]  /*0a20*/  IADD3 R26, P1, PT, R13, R24, RZ ;  /* 0x000000180d1a7210 */ /* 0x000fca0007f3e0ff */
[----:B------:R-:W-:-:S05]  /*0a30*/  IMAD.X R27, R12, 0x1, R25, P1 ;  /* 0x000000010c1b7824 */ /* 0x000fca00008e0619 */
[----:B------:R1:W4:Y:S01]  /*0a40*/  LDG.E.CONSTANT R23, desc[UR6][R26.64] ;  /* 0x000000061a177981 */ /* 0x000322000c1e9900 */
[----:B0-----:R-:W-:-:S04]  /*0a50*/  IADD3 R20, P1, PT, R13, R26, RZ ;  /* 0x0000001a0d147210 */ /* 0x001fc80007f3e0ff */
[----:B------:R-:W-:Y:S02]  /*0a60*/  IADD3.X R21, PT, PT, R12, R27, RZ, P1, !PT ;  /* 0x0000001b0c157210 */ /* 0x000fe40000ffe4ff */
[----:B-1----:R-:W-:-:S04]  /*0a70*/  IADD3 R26, P1, PT, R13, R20, RZ ;  /* 0x000000140d1a7210 */ /* 0x002fc80007f3e0ff */
[----:B------:R-:W-:Y:S01]  /*0a80*/  IADD3.X R27, PT, PT, R12, R21, RZ, P1, !PT ;  /* 0x000000150c1b7210 */ /* 0x000fe20000ffe4ff */
[----:B--2---:R-:W-:-:S04]  /*0a90*/  FADD R37, R37, -R35 ;  /* 0x8000002325257221 */ /* 0x004fc80000000000 */
[----:B------:R-:W-:-:S04]  /*0aa0*/  FADD R35, R37, R8 ;  /* 0x0000000825237221 */ /* 0x000fc80000000000 */
[----:B------:R-:W-:-:S04]  /*0ab0*/  FADD R8, R35, -R8 ;  /* 0x8000000823087221 */ /* 0x000fc80000000000 */
[----:B------:R-:W-:Y:S02]  /*0ac0*/  FADD R37, -R37, R8 ;  /* 0x0000000825257221 */ /* 0x000fe40000000100 */
[----:B------:R0:W2:Y:S02]  /*0ad0*/  LDG.E.CONSTANT R8, desc[UR6][R20.64] ;  /* 0x0000000614087981 */ /* 0x0000a4000c1e9900 */
[----:B---3--:R-:W-:-:S04]  /*0ae0*/  FADD R24, -R37, R15 ;  /* 0x0000000f25187221 */ /* 0x008fc80000000100 */
[----:B------:R-:W-:-:S04]  /*0af0*/  FADD R15, R35, R24 ;  /* 0x00000018230f7221 */ /* 0x000fc80000000000 */
[----:B------:R-:W-:-:S04]  /*0b00*/  FADD R35, -R35, R15 ;  /* 0x0000000f23237221 */ /* 0x000fc80000000100 */
[----:B------:R-:W-:Y:S02]  /*0b10*/  FADD R37, -R24, R35 ;  /* 0x0000002318257221 */ /* 0x000fe40000000100 */
[----:B------:R-:W3:Y:S01]  /*0b20*/  LDG.E.CONSTANT R35, desc[UR6][R26.64] ;  /* 0x000000061a237981 */ /* 0x000ee2000c1e9900 */
[----:B------:R-:W-:-:S04]  /*0b30*/  IADD3 R24, P1, PT, R13, R26, RZ ;  /* 0x0000001a0d187210 */ /* 0x000fc80007f3e0ff */
[----:B------:R-:W-:-:S05]  /*0b40*/  IADD3.X R25, PT, PT, R12, R27, RZ, P1, !PT ;  /* 0x0000001b0c197210 */ /* 0x000fca0000ffe4ff */
[----:B------:R-:W3:Y:S01]  /*0b50*/  LDG.E.CONSTANT R24, desc[UR6][R24.64] ;  /* 0x0000000618187981 */ /* 0x000ee2000c1e9900 */
[----:B-----5:R-:W-:Y:S01]  /*0b60*/  FADD R14, -R37, R14 ;  /* 0x0000000e250e7221 */ /* 0x020fe20000000100 */
[----:B------:R-:W-:Y:S01]  /*0b70*/  VIADD R10, R10, 0x10 ;  /* 0x000000100a0a7836 */ /* 0x000fe20000000000 */
[----:B------:R-:W-:Y:S02]  /*0b80*/  LEA R11, P2, R17, R11, 0x4 ;  /* 0x0000000b110b7211 */ /* 0x000fe400078420ff */
[----:B0-----:R-:W-:Y:S01]  /*0b90*/  FADD R20, R15, R14 ;  /* 0x0000000e0f147221 */ /* 0x001fe20000000000 */
[----:B------:R-:W-:Y:S02]  /*0ba0*/  LEA R4, P3, R17, R4, 0x6 ;  /* 0x0000000411047211 */ /* 0x000fe400078630ff */
[----:B------:R-:W-:Y:S01]  /*0bb0*/  ISETP.NE.AND P1, PT, R10, RZ, PT ;  /* 0x000000ff0a00720c */ /* 0x000fe20003f25270 */
[----:B------:R-:W-:Y:S01]  /*0bc0*/  FADD R15, -R15, R20 ;  /* 0x000000140f0f7221 */ /* 0x000fe20000000100 */
[----:B------:R-:W-:-:S02]  /*0bd0*/  LEA.HI.X R6, R17, R6, RZ, 0x4, P2 ;  /* 0x0000000611067211 */ /* 0x000fc400010f24ff */
[----:B------:R-:W-:Y:S01]  /*0be0*/  LEA.HI.X R9, R17, R9, RZ, 0x6, P3 ;  /* 0x0000000911097211 */ /* 0x000fe200018f34ff */
[----:B------:R-:W-:-:S04]  /*0bf0*/  FADD R15, -R14, R15 ;  /* 0x0000000f0e0f7221 */ /* 0x000fc80000000100 */
[----:B------:R-:W-:-:S04]  /*0c00*/  FADD R15, -R15, R34 ;  /* 0x000000220f0f7221 */ /* 0x000fc80000000100 */
[----:B------:R-:W-:-:S04]  /*0c10*/  FADD R21, R20, R15 ;  /* 0x0000000f14157221 */ /* 0x000fc80000000000 */
[----:B------:R-:W-:-:S04]  /*0c20*/  FADD R20, -R20, R21 ;  /* 0x0000001514147221 */ /* 0x000fc80000000100 */
        /* <DEDUP_REMOVED lines=29> */
[----:B----4-:R-:W-:-:S04]  /*0e00*/  FADD R15, -R15, R22 ;  /* 0x000000160f0f7221 */ /* 0x010fc80000000100 */
[----:B------:R-:W-:-:S04]  /*0e10*/  FADD R21, R14, R15 ;  /* 0x0000000f0e157221 */ /* 0x000fc80000000000 */
[----:B------:R-:W-:-:S04]  /*0e20*/  FADD R14, -R14, R21 ;  /* 0x000000150e0e7221 */ /* 0x000fc80000000100 */
[----:B------:R-:W-:-:S04]  /*0e30*/  FADD R14, -R15, R14 ;  /* 0x0000000e0f0e7221 */ /* 0x000fc80000000100 */
[----:B------:R-:W-:-:S04]  /*0e40*/  FADD R14, -R14, R23 ;  /* 0x000000170e0e7221 */ /* 0x000fc80000000100 */
[----:B------:R-:W-:-:S04]  /*0e50*/  FADD R20, R21, R14 ;  /* 0x0000000e15147221 */ /* 0x000fc80000000000 */
[----:B------:R-:W-:-:S04]  /*0e60*/  FADD R21, -R21, R20 ;  /* 0x0000001415157221 */ /* 0x000fc80000000100 */
[----:B------:R-:W-:-:S04]  /*0e70*/  FADD R21, -R14, R21 ;  /* 0x000000150e157221 */ /* 0x000fc80000000100 */
[----:B--2---:R-:W-:-:S04]  /*0e80*/  FADD R21, -R21, R8 ;  /* 0x0000000815157221 */ /* 0x004fc80000000100 */
[----:B------:R-:W-:-:S04]  /*0e90*/  FADD R15, R20, R21 ;  /* 0x00000015140f7221 */ /* 0x000fc80000000000 */
[----:B------:R-:W-:-:S04]  /*0ea0*/  FADD R20, -R20, R15 ;  /* 0x0000000f14147221 */ /* 0x000fc80000000100 */
[----:B------:R-:W-:-:S04]  /*0eb0*/  FADD R20, -R21, R20 ;  /* 0x0000001415147221 */ /* 0x000fc80000000100 */
[----:B---3--:R-:W-:-:S04]  /*0ec0*/  FADD R20, -R20, R35 ;  /* 0x0000002314147221 */ /* 0x008fc80000000100 */
[----:B------:R-:W-:-:S04]  /*0ed0*/  FADD R14, R15, R20 ;  /* 0x000000140f0e7221 */ /* 0x000fc80000000000 */
[----:B------:R-:W-:-:S04]  /*0ee0*/  FADD R15, -R15, R14 ;  /* 0x0000000e0f0f7221 */ /* 0x000fc80000000100 */
[----:B------:R-:W-:-:S04]  /*0ef0*/  FADD R15, -R20, R15 ;  /* 0x0000000f140f7221 */ /* 0x000fc80000000100 */
[----:B------:R-:W-:-:S04]  /*0f00*/  FADD R15, -R15, R24 ;  /* 0x000000180f0f7221 */ /* 0x000fc80000000100 */
[----:B------:R-:W-:-:S04]  /*0f10*/  FADD R8, R14, R15 ;  /* 0x0000000f0e087221 */ /* 0x000fc80000000000 */
[----:B------:R-:W-:-:S04]  /*0f20*/  FADD R14, -R14, R8 ;  /* 0x000000080e0e7221 */ /* 0x000fc80000000100 */
[----:B------:R-:W-:Y:S01]  /*0f30*/  FADD R35, -R15, R14 ;  /* 0x0000000e0f237221 */ /* 0x000fe20000000100 */
[----:B------:R-:W-:Y:S06]  /*0f40*/  @P1 BRA `(.L_x_10) ;  /* 0xfffffff800241947 */ /* 0x000fec000383ffff */
.L_x_9:
[----:B------:R-:W-:Y:S05]  /*0f50*/  @!P0 BRA `(.L_x_11) ;  /* 0x0000000400e88947 */ /* 0x000fea0003800000 */
[----:B------:R-:W-:Y:S02]  /*0f60*/  ISETP.GE.U32.AND P1, PT, R2, 0x8, PT ;  /* 0x000000080200780c */ /* 0x000fe40003f26070 */
[----:B------:R-:W-:-:S04]  /*0f70*/  LOP3.LUT R28, R16, 0x7, RZ, 0xc0, !PT ;  /* 0x00000007101c7812 */ /* 0x000fc800078ec0ff */
[----:B------:R-:W-:-:S07]  /*0f80*/  ISETP.NE.AND P0, PT, R28, RZ, PT ;  /* 0x000000ff1c00720c */ /* 0x000fce0003f05270 */
[----:B------:R-:W-:Y:S06]  /*0f90*/  @!P1 BRA `(.L_x_12) ;  /* 0x0000000000f49947 */ /* 0x000fec0003800000 */
[----:B------:R-:W0:Y:S01]  /*0fa0*/  LDCU.64 UR4, c[0x0][0x380] ;  /* 0x00007000ff0477ac */ /* 0x000e220008000a00 */
[----:B------:R-:W-:Y:S02]  /*0fb0*/  SHF.L.U32 R29, R17, 0x2, RZ ;  /* 0x00000002111d7819 */ /* 0x000fe400000006ff */
[----:B0-----:R-:W-:-:S04]  /*0fc0*/  LEA R12, P1, R11, UR4, 0x2 ;  /* 0x000000040b0c7c11 */ /* 0x001fc8000f8210ff */
[----:B------:R-:W-:-:S05]  /*0fd0*/  LEA.HI.X R13, R11, UR5, R6, 0x2, P1 ;  /* 0x000000050b0d7c11 */ /* 0x000fca00088f1406 */
[----:B------:R0:W2:Y:S01]  /*0fe0*/  LDG.E.CONSTANT R2, desc[UR6][R12.64] ;  /* 0x000000060c027981 */ /* 0x0000a2000c1e9900 */
[----:B------:R-:W-:Y:S02]  /*0ff0*/  SHF.R.U32.HI R15, RZ, 0x1e, R17 ;  /* 0x0000001eff0f7819 */ /* 0x000fe40000011611 */
[----:B------:R-:W-:-:S04]  /*1000*/  IADD3 R24, P1, PT, R29, R12, RZ ;  /* 0x0000000c1d187210 */ /* 0x000fc80007f3e0ff */
[----:B------:R-:W-:-:S05]  /*1010*/  IADD3.X R25, PT, PT, R15, R13, RZ, P1, !PT ;  /* 0x0000000d0f197210 */ /* 0x000fca0000ffe4ff */
[----:B------:R1:W3:Y:S01]  /*1020*/  LDG.E.CONSTANT R4, desc[UR6][R24.64] ;  /* 0x0000000618047981 */ /* 0x0002e2000c1e9900 */
[----:B------:R-:W-:-:S04]  /*1030*/  IADD3 R30, P1, PT, R29, R24, RZ ;  /* 0x000000181d1e7210 */ /* 0x000fc80007f3e0ff */
[----:B------:R-:W-:-:S05]  /*1040*/  IADD3.X R31, PT, PT, R15, R25, RZ, P1, !PT ;  /* 0x000000190f1f7210 */ /* 0x000fca0000ffe4ff */
[----:B------:R-:W4:Y:S01]  /*1050*/  LDG.E.CONSTANT R9, desc[UR6][R30.64] ;  /* 0x000000061e097981 */ /* 0x000f22000c1e9900 */
[----:B------:R-:W-:-:S05]  /*1060*/  IADD3 R32, P1, PT, R29, R30, RZ ;  /* 0x0000001e1d207210 */ /* 0x000fca0007f3e0ff */
[----:B------:R-:W-:-:S05]  /*1070*/  IMAD.X R33, R15, 0x1, R31, P1 ;  /* 0x000000010f217824 */ /* 0x000fca00008e061f */
[----:B------:R-:W5:Y:S01]  /*1080*/  LDG.E.CONSTANT R10, desc[UR6][R32.64] ;  /* 0x00000006200a7981 */ /* 0x000f62000c1e9900 */
[----:B------:R-:W-:-:S04]  /*1090*/  IADD3 R26, P1, PT, R29, R32, RZ ;  /* 0x000000201d1a7210 */ /* 0x000fc80007f3e0ff */
[----:B------:R-:W-:-:S05]  /*10a0*/  IADD3.X R27, PT, PT, R15, R33, RZ, P1, !PT ;  /* 0x000000210f1b7210 */ /* 0x000fca0000ffe4ff */
[----:B------:R-:W5:Y:S01]  /*10b0*/  LDG.E.CONSTANT R22, desc[UR6][R26.64] ;  /* 0x000000061a167981 */ /* 0x000f62000c1e9900 */
[----:B------:R-:W-:-:S04]  /*10c0*/  IADD3 R20, P1, PT, R29, R26, RZ ;  /* 0x0000001a1d147210 */ /* 0x000fc80007f3e0ff */
[----:B------:R-:W-:-:S05]  /*10d0*/  IADD3.X R21, PT, PT, R15, R27, RZ, P1, !PT ;  /* 0x0000001b0f157210 */ /* 0x000fca0000ffe4ff */
[----:B------:R-:W5:Y:S01]  /*10e0*/  LDG.E.CONSTANT R23, desc[UR6][R20.64] ;  /* 0x0000000614177981 */ /* 0x000f62000c1e9900 */
[----:B0-----:R-:W-:-:S04]  /*10f0*/  IADD3 R12, P1, PT, R29, R20, RZ ;  /* 0x000000141d0c7210 */ /* 0x001fc80007f3e0ff */
[----:B------:R-:W-:-:S05]  /*1100*/  IADD3.X R13, PT, PT, R15, R21, RZ, P1, !PT ;  /* 0x000000150f0d7210 */ /* 0x000fca0000ffe4ff */
[----:B------:R0:W5:Y:S01]  /*1110*/  LDG.E.CONSTANT R24, desc[UR6][R12.64] ;  /* 0x000000060c187981 */ /* 0x000162000c1e9900 */
[----:B------:R-:W-:-:S05]  /*1120*/  IADD3 R14, P1, PT, R29, R12, RZ ;  /* 0x0000000c1d0e7210 */ /* 0x000fca0007f3e0ff */
[----:B------:R-:W-:-:S05]  /*1130*/  IMAD.X R15, R15, 0x1, R13, P1 ;  /* 0x000000010f0f7824 */ /* 0x000fca00008e060d */
[----:B------:R-:W5:Y:S01]  /*1140*/  LDG.E.CONSTANT R14, desc[UR6][R14.64] ;  /* 0x000000060e0e7981 */ /* 0x000f62000c1e9900 */
[----:B------:R-:W-:-:S04]  /*1150*/  LEA R11, P1, R17, R11, 0x3 ;  /* 0x0000000b110b7211 */ /* 0x000fc800078218ff */
[----:B------:R-:W-:Y:S01]  /*1160*/  LEA.HI.X R6, R17, R6, RZ, 0x3, P1 ;  /* 0x0000000611067211 */ /* 0x000fe200008f1cff */
[----:B--2---:R-:W-:-:S04]  /*1170*/  FADD R35, -R35, R2 ;  /* 0x0000000223237221 */ /* 0x004fc80000000100 */
[----:B-1----:R-:W-:-:S04]  /*1180*/  FADD R25, R8, R35 ;  /* 0x0000002308197221 */ /* 0x002fc80000000000 */
[----:B------:R-:W-:-:S04]  /*1190*/  FADD R8, -R8, R25 ;  /* 0x0000001908087221 */ /* 0x000fc80000000100 */
[----:B------:R-:W-:-:S04]  /*11a0*/  FADD R35, -R35, R8 ;  /* 0x0000000823237221 */ /* 0x000fc80000000100 */
[----:B---3--:R-:W-:-:S04]  /*11b0*/  FADD R4, -R35, R4 ;  /* 0x0000000423047221 */ /* 0x008fc80000000100 */
[----:B------:R-:W-:-:S04]  /*11c0*/  FADD R2, R25, R4 ;  /* 0x0000000419027221 */ /* 0x000fc80000000000 */
[----:B------:R-:W-:-:S04]  /*11d0*/  FADD R25, -R25, R2 ;  /* 0x0000000219197221 */ /* 0x000fc80000000100 */
[----:B------:R-:W-:-:S04]  /*11e0*/  FADD R4, -R4, R25 ;  /* 0x0000001904047221 */ /* 0x000fc80000000100 */
[----:B----4-:R-:W-:-:S04]  /*11f0*/  FADD R9, -R4, R9 ;  /* 0x0000000904097221 */ /* 0x010fc80000000100 */
[----:B0-----:R-:W-:-:S04]  /*1200*/  FADD R13, R2, R9 ;  /* 0x00000009020d7221 */ /* 0x001fc80000000000 */
[----:B------:R-:W-:-:S04]  /*1210*/  FADD R2, -R2, R13 ;  /* 0x0000000d02027221 */ /* 0x000fc80000000100 */
[----:B------:R-:W-:-:S04]  /*1220*/  FADD R9, -R9, R2 ;  /* 0x0000000209097221 */ /* 0x000fc80000000100 */
[----:B-----5:R-:W-:-:S04]  /*1230*/  FADD R10, -R9, R10 ;  /* 0x0000000a090a7221 */ /* 0x020fc80000000100 */
        /* <DEDUP_REMOVED lines=18> */
[----:B------:R-:W-:-:S07]  /*1360*/  FADD R35, -R14, R13 ;  /* 0x0000000d0e237221 */ /* 0x000fce0000000100 */
.L_x_12:
        /* <DEDUP_REMOVED lines=9> */
[----:B------:R-:W2:Y:S01]  /*1400*/  LDG.E.CONSTANT R10, desc[UR6][R12.64] ;  /* 0x000000060c0a7981 */ /* 0x000ea2000c1e9900 */
[----:B------:R-:W-:Y:S02]  /*1410*/  SHF.R.U32.HI R9, RZ, 0x1e, R17 ;  /* 0x0000001eff097819 */ /* 0x000fe40000011611 */
[----:B------:R-:W-:-:S04]  /*1420*/  IADD3 R14, P1, PT, R4, R12, RZ ;  /* 0x0000000c040e7210 */ /* 0x000fc80007f3e0ff */
[----:B------:R-:W-:-:S05]  /*1430*/  IADD3.X R15, PT, PT, R9, R13, RZ, P1, !PT ;  /* 0x0000000d090f7210 */ /* 0x000fca0000ffe4ff */
[----:B------:R-:W3:Y:S01]  /*1440*/  LDG.E.CONSTANT R25, desc[UR6][R14.64] ;  /* 0x000000060e197981 */ /* 0x000ee2000c1e9900 */
[----:B------:R-:W-:-:S04]  /*1450*/  IADD3 R20, P1, PT, R4, R14, RZ ;  /* 0x0000000e04147210 */ /* 0x000fc80007f3e0ff */
[----:B------:R-:W-:-:S05]  /*1460*/  IADD3.X R21, PT, PT, R9, R15, RZ, P1, !PT ;  /* 0x0000000f09157210 */ /* 0x000fca0000ffe4ff */
[----:B------:R-:W4:Y:S01]  /*1470*/  LDG.E.CONSTANT R24, desc[UR6][R20.64] ;  /* 0x0000000614187981 */ /* 0x000f22000c1e9900 */
[----:B------:R-:W-:-:S05]  /*1480*/  IADD3 R22, P1, PT, R4, R20, RZ ;  /* 0x0000001404167210 */ /* 0x000fca0007f3e0ff */
[----:B------:R-:W-:-:S06]  /*1490*/  IMAD.X R23, R9, 0x1, R21, P1 ;  /* 0x0000000109177824 */ /* 0x000fcc00008e0615 */
[----:B------:R-:W5:Y:S01]  /*14a0*/  LDG.E.CONSTANT R23, desc[UR6][R22.64] ;  /* 0x0000000616177981 */ /* 0x000f62000c1e9900 */
[----:B------:R-:W-:-:S04]  /*14b0*/  IADD3 R11, P1, PT, R4, R11, RZ ;  /* 0x0000000b040b7210 */ /* 0x000fc80007f3e0ff */
[----:B------:R-:W-:Y:S01]  /*14c0*/  IADD3.X R6, PT, PT, R9, R6, RZ, P1, !PT ;  /* 0x0000000609067210 */ /* 0x000fe20000ffe4ff */
        /* <DEDUP_REMOVED lines=8> */
[----:B----4-:R-:W-:-:S04]  /*1550*/  FADD R13, -R13, R24 ;  /* 0x000000180d0d7221 */ /* 0x010fc80000000100 */
[----:B------:R-:W-:-:S04]  /*1560*/  FADD R15, R10, R13 ;  /* 0x0000000d0a0f7221 */ /* 0x000fc80000000000 */
[----:B------:R-:W-:-:S04]  /*1570*/  FADD R10, -R10, R15 ;  /* 0x0000000f0a0a7221 */ /* 0x000fc80000000100 */
[----:B------:R-:W-:-:S04]  /*1580*/  FADD R10, -R13, R10 ;  /* 0x0000000a0d0a7221 */ /* 0x000fc80000000100 */
[----:B-----5:R-:W-:-:S04]  /*1590*/  FADD R10, -R10, R23 ;  /* 0x000000170a0a7221 */ /* 0x020fc80000000100 */
[----:B------:R-:W-:-:S04]  /*15a0*/  FADD R8, R15, R10 ;  /* 0x0000000a0f087221 */ /* 0x000fc80000000000 */
[----:B------:R-:W-:-:S04]  /*15b0*/  FADD R15, -R15, R8 ;  /* 0x000000080f0f7221 */ /* 0x000fc80000000100 */
[----:B------:R-:W-:-:S07]  /*15c0*/  FADD R35, -R10, R15 ;  /* 0x0000000f0a237221 */ /* 0x000fce0000000100 */
.L_x_13:
[----:B------:R-:W-:Y:S05]  /*15d0*/  @!P0 BRA `(.L_x_11) ;  /* 0x0000000000488947 */ /* 0x000fea0003800000 */
[----:B------:R-:W0:Y:S01]  /*15e0*/  LDCU.64 UR4, c[0x0][0x380] ;  /* 0x00007000ff0477ac */ /* 0x000e220008000a00 */
[----:B------:R-:W-:Y:S02]  /*15f0*/  IADD3 R2, PT, PT, -R2, RZ, RZ ;  /* 0x000000ff02027210 */ /* 0x000fe40007ffe1ff */
[----:B------:R-:W-:Y:S02]  /*1600*/  MOV R4, R8 ;  /* 0x0000000800047202 */ /* 0x000fe40000000f00 */
[----:B0-----:R-:W-:-:S04]  /*1610*/  LEA R10, P0, R11, UR4, 0x2 ;  /* 0x000000040b0a7c11 */ /* 0x001fc8000f8010ff */
[----:B------:R-:W-:-:S09]  /*1620*/  LEA.HI.X R9, R11, UR5, R6, 0x2, P0 ;  /* 0x000000050b097c11 */ /* 0x000fd200080f1406 */
.L_x_14:
[----:B------:R-:W-:-:S05]  /*1630*/  IMAD.MOV.U32 R8, RZ, RZ, R10 ;  /* 0x000000ffff087224 */ /* 0x000fca00078e000a */
[----:B------:R0:W2:Y:S01]  /*1640*/  LDG.E.CONSTANT R6, desc[UR6][R8.64] ;  /* 0x0000000608067981 */ /* 0x0000a2000c1e9900 */
[----:B------:R-:W-:Y:S02]  /*1650*/  IADD3 R2, PT, PT, R2, 0x1, RZ ;  /* 0x0000000102027810 */ /* 0x000fe40007ffe0ff */
[C---:B------:R-:W-:Y:S02]  /*1660*/  LEA R10, P1, R17.reuse, R10, 0x2 ;  /* 0x0000000a110a7211 */ /* 0x040fe400078210ff */
[----:B------:R-:W-:Y:S02]  /*1670*/  ISETP.NE.AND P0, PT, R2, RZ, PT ;  /* 0x000000ff0200720c */ /* 0x000fe40003f05270 */
[----:B0-----:R-:W-:Y:S01]  /*1680*/  LEA.HI.X R9, R17, R9, RZ, 0x2, P1 ;  /* 0x0000000911097211 */ /* 0x001fe200008f14ff */
[----:B--2---:R-:W-:-:S04]  /*1690*/  FADD R35, R6, -R35 ;  /* 0x8000002306237221 */ /* 0x004fc80000000000 */
[----:B------:R-:W-:-:S04]  /*16a0*/  FADD R11, R35, R4 ;  /* 0x00000004230b7221 */ /* 0x000fc80000000000 */
[----:B------:R-:W-:-:S04]  /*16b0*/  FADD R4, R11, -R4 ;  /* 0x800000040b047221 */ /* 0x000fc80000000000 */
[----:B------:R-:W-:Y:S01]  /*16c0*/  FADD R35, -R35, R4 ;  /* 0x0000000423237221 */ /* 0x000fe20000000100 */
[----:B------:R-:W-:Y:S01]  /*16d0*/  MOV R4, R11 ;  /* 0x0000000b00047202 */ /* 0x000fe20000000f00 */
[----:B------:R-:W-:Y:S06]  /*16e0*/  @P0 BRA `(.L_x_14) ;  /* 0xfffffffc00d00947 */ /* 0x000fec000383ffff */
[----:B------:R-:W-:-:S07]  /*16f0*/  MOV R8, R11 ;  /* 0x0000000b00087202 */ /* 0x000fce0000000f00 */
.L_x_11:
[----:B------:R-:W-:-:S05]  /*1700*/  I2FP.F32.U32 R2, R16 ;  /* 0x0000001000027245 */ /* 0x000fca0000201000 */
[----:B------:R-:W-:-:S05]  /*1710*/  VIADD R4, R2, 0x1800000 ;  /* 0x0180000002047836 */ /* 0x000fca0000000000 */
[----:B------:R-:W-:-:S04]  /*1720*/  LOP3.LUT R4, R4, 0x7f800000, RZ, 0xc0, !PT ;  /* 0x7f80000004047812 */ /* 0x000fc800078ec0ff */
[----:B------:R-:W-:-:S13]  /*1730*/  ISETP.GT.U32.AND P0, PT, R4, 0x1ffffff, PT ;  /* 0x01ffffff0400780c */ /* 0x000fda0003f04070 */
[----:B------:R-:W-:Y:S05]  /*1740*/  @P0 BRA `(.L_x_15) ;  /* 0x0000000000100947 */ /* 0x000fea0003800000 */
[----:B------:R-:W-:-:S07]  /*1750*/  MOV R4, 0x1770 ;  /* 0x0000177000047802 */ /* 0x000fce0000000f00 */
[----:B------:R-:W-:Y:S05]  /*1760*/  CALL.REL.NOINC `($__internal_0_$__cuda_sm20_rcp_rn_f32_slowpath) ;  /* 0x0000003c00007944 */ /* 0x000fea0003c00000 */
[----:B------:R-:W-:Y:S01]  /*1770*/  MOV R9, R6 ;  /* 0x0000000600097202 */ /* 0x000fe20000000f00 */
[----:B------:R-:W-:Y:S06]  /*1780*/  BRA `(.L_x_16) ;  /* 0x0000000000107947 */ /* 0x000fec0003800000 */
.L_x_15:
[----:B------:R-:W0:Y:S02]  /*1790*/  MUFU.RCP R9, R2 ;  /* 0x0000000200097308 */ /* 0x000e240000001000 */
[----:B0-----:R-:W-:-:S04]  /*17a0*/  FFMA R4, R2, R9, -1 ;  /* 0xbf80000002047423 */ /* 0x001fc80000000009 */
[----:B------:R-:W-:-:S04]  /*17b0*/  FADD.FTZ R4, -R4, -RZ ;  /* 0x800000ff04047221 */ /* 0x000fc80000010100 */
[----:B------:R-:W-:-:S07]  /*17c0*/  FFMA R9, R9, R4, R9 ;  /* 0x0000000409097223 */ /* 0x000fce0000000009 */
.L_x_16:
[----:B------:R-:W0:Y:S01]  /*17d0*/  LDCU UR4, c[0x0][0x388] ;  /* 0x00007100ff0477ac */ /* 0x000e220008000800 */
[----:B------:R-:W-:Y:S01]  /*17e0*/  FMUL R22, R8, R9 ;  /* 0x0000000908167220 */ /* 0x000fe20000400000 */
[----:B0-----:R-:W-:-:S04]  /*17f0*/  MOV R2, UR4 ;  /* 0x0000000400027c02 */ /* 0x001fc80008000f00 */
[----:B------:R-:W-:-:S13]  /*1800*/  ISETP.GT.U32.AND P0, PT, R2, 0x40, PT ;  /* 0x000000400200780c */ /* 0x000fda0003f04070 */
[----:B------:R-:W-:Y:S05]  /*1810*/  @P0 BRA `(.L_x_17) ;  /* 0x0000001c00340947 */ /* 0x000fea0003800000 */
[----:B------:R-:W0:Y:S01]  /*1820*/  LDCU UR4, c[0x0][0x390] ;  /* 0x00007200ff0477ac */ /* 0x000e220008000800 */
[----:B------:R-:W-:Y:S01]  /*1830*/  IADD3 R3, PT, PT, R5, R0, RZ ;  /* 0x0000000005037210 */ /* 0x000fe20007ffe0ff */
[----:B------:R-:W-:Y:S01]  /*1840*/  BSSY.RECONVERGENT B0, `(.L_x_18) ;  /* 0x0000104000007945 */ /* 0x000fe20003800200 */
[----:B------:R-:W-:Y:S01]  /*1850*/  HFMA2 R16, -RZ, RZ, 0, 0 ;  /* 0x00000000ff107431 */ /* 0x000fe200000001ff */
[----:B------:R-:W1:Y:S01]  /*1860*/  LDCU UR14, c[0x0][0x390] ;  /* 0x00007200ff0e77ac */ /* 0x000e620008000800 */
[----:B------:R-:W-:Y:S01]  /*1870*/  HFMA2 R0, -RZ, RZ, 0, 0 ;  /* 0x00000000ff007431 */ /* 0x000fe200000001ff */
[----:B------:R-:W-:Y:S01]  /*1880*/  MOV R28, RZ ;  /* 0x000000ff001c7202 */ /* 0x000fe20000000f00 */
[----:B------:R-:W2:Y:S01]  /*1890*/  LDCU UR5, c[0x0][0x38c] ;  /* 0x00007180ff0577ac */ /* 0x000ea20008000800 */
[----:B------:R-:W3:Y:S01]  /*18a0*/  LDCU.64 UR10, c[0x0][0x380] ;  /* 0x00007000ff0a77ac */ /* 0x000ee20008000a00 */
[----:B0-----:R-:W-:-:S05]  /*18b0*/  IMAD.U32 R26, RZ, RZ, UR4 ;  /* 0x00000004ff1a7e24 */ /* 0x001fca000f8e00ff */
[----:B------:R-:W-:-:S04]  /*18c0*/  VIADDMNMX R4, R3, R2, R26, PT ;  /* 0x0000000203047246 */ /* 0x000fc8000380011a */
[----:B------:R-:W-:-:S13]  /*18d0*/  ISETP.GE.AND P0, PT, R3, R4, PT ;  /* 0x000000040300720c */ /* 0x000fda0003f06270 */
[----:B-123--:R-:W-:Y:S05]  /*18e0*/  @P0 BRA `(.L_x_19) ;  /* 0x0000000c00e40947 */ /* 0x00efea0003800000 */
[----:B------:R-:W-:Y:S01]  /*18f0*/  IMAD.IADD R17, R5, 0x1, R2 ;  /* 0x0000000105117824 */ /* 0x000fe200078e0202 */
[----:B------:R-:W-:Y:S01]  /*1900*/  BSSY.RECONVERGENT B1, `(.L_x_20) ;  /* 0x00000af000017945 */ /* 0x000fe20003800200 */
[----:B------:R-:W-:Y:S01]  /*1910*/  MOV R0, RZ ;  /* 0x000000ff00007202 */ /* 0x000fe20000000f00 */
[----:B------:R-:W-:Y:S01]  /*1920*/  IMAD.MOV.U32 R16, RZ, RZ, RZ ;  /* 0x000000ffff107224 */ /* 0x000fe200078e00ff */
[----:B------:R-:W-:Y:S02]  /*1930*/  MOV R28, RZ ;  /* 0x000000ff001c7202 */ /* 0x000fe40000000f00 */
[----:B------:R-:W-:-:S04]  /*1940*/  IADD3 R4, PT, PT, R4, -R17, RZ ;  /* 0x8000001104047210 */ /* 0x000fc80007ffe0ff */
[C---:B------:R-:W-:Y:S02]  /*1950*/  ISETP.GE.U32.AND P0, PT, R4.reuse, 0x3, PT ;  /* 0x000000030400780c */ /* 0x040fe40003f06070 */
[----:B------:R-:W-:-:S04]  /*1960*/  IADD3 R4, PT, PT, R4, 0x1, RZ ;  /* 0x0000000104047810 */ /* 0x000fc80007ffe0ff */
[----:B------:R-:W-:-:S07]  /*1970*/  LOP3.LUT R13, R4, 0x3, RZ, 0xc0, !PT ;  /* 0x00000003040d7812 */ /* 0x000fce00078ec0ff */
[----:B------:R-:W-:Y:S05]  /*1980*/  @!P0 BRA `(.L_x_21) ;  /* 0x0000000800988947 */ /* 0x000fea0003800000 */
[----:B------:R-:W-:Y:S01]  /*1990*/  LOP3.LUT R4, R4, 0xfffffffc, RZ, 0xc0, !PT ;  /* 0xfffffffc04047812 */ /* 0x000fe200078ec0ff */
[----:B------:R-:W-:Y:S01]  /*19a0*/  BSSY.RECONVERGENT B2, `(.L_x_22) ;  /* 0x00000a3000027945 */ /* 0x000fe20003800200 */
[----:B------:R-:W-:Y:S01]  /*19b0*/  IADD3 R17, PT, PT, R17, 0x1, RZ ;  /* 0x0000000111117810 */ /* 0x000fe20007ffe0ff */
[----:B------:R-:W-:Y:S01]  /*19c0*/  IMAD.MOV.U32 R0, RZ, RZ, RZ ;  /* 0x000000ffff007224 */ /* 0x000fe200078e00ff */
[----:B------:R-:W-:Y:S02]  /*19d0*/  IADD3 R6, PT, PT, R5, 0x1, RZ ;  /* 0x0000000105067810 */ /* 0x000fe40007ffe0ff */
[----:B------:R-:W-:Y:S02]  /*19e0*/  MOV R16, RZ ;  /* 0x000000ff00107202 */ /* 0x000fe40000000f00 */
[----:B------:R-:W-:-:S07]  /*19f0*/  IADD3 R23, PT, PT, -R4, RZ, RZ ;  /* 0x000000ff04177210 */ /* 0x000fce0007ffe1ff */
.L_x_25:
[----:B------:R-:W0:Y:S01]  /*1a00*/  LDC.64 R2, c[0x0][0x388] ;  /* 0x0000e200ff027b82 */ /* 0x000e220000000a00 */
[----:B------:R-:W-:Y:S01]  /*1a10*/  IADD3 R21, PT, PT, R17, -0x1, RZ ;  /* 0xffffffff11157810 */ /* 0x000fe20007ffe0ff */
[----:B------:R-:W-:Y:S01]  /*1a20*/  IMAD.U32 R26, RZ, RZ, UR14 ;  /* 0x0000000eff1a7e24 */ /* 0x000fe2000f8e00ff */
[----:B------:R-:W-:-:S04]  /*1a30*/  UMOV UR4, URZ ;  /* 0x000000ff00047c82 */ /* 0x000fc80008000000 */
[C---:B------:R-:W-:Y:S01]  /*1a40*/  ISETP.GE.AND P2, PT, R21.reuse, R26, PT ;  /* 0x0000001a1500720c */ /* 0x040fe20003f46270 */
[----:B------:R-:W1:Y:S01]  /*1a50*/  LDC.64 R10, c[0x0][0x380] ;  /* 0x0000e000ff0a7b82 */ /* 0x000e620000000a00 */
[----:B0-----:R-:W-:-:S05]  /*1a60*/  IMAD.WIDE.U32 R14, R21, R3, R18 ;  /* 0x00000003150e7225 */ /* 0x001fca00078e0012 */
[----:B------:R-:W-:Y:S02]  /*1a70*/  IADD3 R4, PT, PT, R15, UR4, RZ ;  /* 0x000000040f047c10 */ /* 0x000fe4000fffe0ff */
[----:B-1----:R-:W-:-:S04]  /*1a80*/  LEA R20, P0, R14, R10, 0x2 ;  /* 0x0000000a0e147211 */ /* 0x002fc800078010ff */
[----:B------:R-:W-:-:S05]  /*1a90*/  LEA.HI.X R21, R14, R11, R4, 0x2, P0 ;  /* 0x0000000b0e157211 */ /* 0x000fca00000f1404 */
[----:B------:R0:W2:Y:S01]  /*1aa0*/  LDG.E.CONSTANT R4, desc[UR6][R20.64] ;  /* 0x0000000614047981 */ /* 0x0000a2000c1e9900 */
[----:B------:R-:W-:-:S04]  /*1ab0*/  @!P2 IADD3 R14, PT, PT, R6, -0x1, RZ ;  /* 0xffffffff060ea810 */ /* 0x000fc80007ffe0ff */
[----:B------:R-:W-:Y:S01]  /*1ac0*/  @!P2 SHF.R.S32.HI R12, RZ, 0x1f, R14 ;  /* 0x0000001fff0ca819 */ /* 0x000fe2000001140e */
[----:B------:R-:W-:-:S04]  /*1ad0*/  @!P2 IMAD.WIDE.U32 R14, R14, R3, R18 ;  /* 0x000000030e0ea225 */ /* 0x000fc800078e0012 */
[----:B------:R-:W-:Y:S01]  /*1ae0*/  @!P2 IMAD R25, R12, R3, RZ ;  /* 0x000000030c19a224 */ /* 0x000fe200078e02ff */
[----:B------:R-:W-:-:S04]  /*1af0*/  @!P2 LEA R30, P0, R14, R10, 0x2 ;  /* 0x0000000a0e1ea211 */ /* 0x000fc800078010ff */
[----:B------:R-:W-:-:S04]  /*1b00*/  @!P2 IADD3 R12, PT, PT, R15, R25, RZ ;  /* 0x000000190f0ca210 */ /* 0x000fc80007ffe0ff */
[----:B------:R-:W-:Y:S01]  /*1b10*/  @!P2 LEA.HI.X R31, R14, R11, R12, 0x2, P0 ;  /* 0x0000000b0e1fa211 */ /* 0x000fe200000f140c */
[----:B------:R-:W-:-:S04]  /*1b20*/  IMAD.WIDE.U32 R14, R17, R3, R18 ;  /* 0x00000003110e7225 */ /* 0x000fc800078e0012 */
[----:B------:R1:W3:Y:S01]  /*1b30*/  @!P2 LDG.E.CONSTANT R27, desc[UR6][R30.64] ;  /* 0x000000061e1ba981 */ /* 0x0002e2000c1e9900 */
[----:B------:R-:W-:Y:S01]  /*1b40*/  VIADD R12, R15, UR4 ;  /* 0x000000040f0c7c36 */ /* 0x000fe20008000000 */
[----:B------:R-:W-:-:S04]  /*1b50*/  LEA R24, P0, R14, R10, 0x2 ;  /* 0x0000000a0e187211 */ /* 0x000fc800078010ff */
[----:B------:R-:W-:-:S05]  /*1b60*/  LEA.HI.X R25, R14, R11, R12, 0x2, P0 ;  /* 0x0000000b0e197211 */ /* 0x000fca00000f140c */
[----:B------:R4:W5:Y:S01]  /*1b70*/  LDG.E.CONSTANT R12, desc[UR6][R24.64] ;  /* 0x00000006180c7981 */ /* 0x000962000c1e9900 */
[C---:B0-----:R-:W-:Y:S02]  /*1b80*/  IADD3 R20, PT, PT, R17.reuse, -0x2, RZ ;  /* 0xfffffffe11147810 */ /* 0x041fe40007ffe0ff */
[----:B------:R-:W-:-:S03]  /*1b90*/  ISETP.GE.AND P1, PT, R17, R26, PT ;  /* 0x0000001a1100720c */ /* 0x000fc60003f26270 */
[----:B------:R-:W-:-:S05]  /*1ba0*/  IMAD.WIDE.U32 R20, R20, R3, R18 ;  /* 0x0000000314147225 */ /* 0x000fca00078e0012 */
[----:B------:R-:W-:Y:S02]  /*1bb0*/  IADD3 R15, PT, PT, R21, UR4, RZ ;  /* 0x00000004150f7c10 */ /* 0x000fe4000fffe0ff */
[----:B------:R-:W-:-:S03]  /*1bc0*/  LEA R14, P0, R20, R10, 0x2 ;  /* 0x0000000a140e7211 */ /* 0x000fc600078010ff */
[----:B-1----:R-:W-:Y:S02]  /*1bd0*/  @!P1 SHF.R.S32.HI R30, RZ, 0x1f, R6 ;  /* 0x0000001fff1e9819 */ /* 0x002fe40000011406 */
[----:B------:R-:W-:-:S03]  /*1be0*/  LEA.HI.X R15, R20, R11, R15, 0x2, P0 ;  /* 0x0000000b140f7211 */ /* 0x000fc600000f140f */
[----:B----4-:R-:W-:Y:S02]  /*1bf0*/  @!P1 IMAD R25, R30, R3, RZ ;  /* 0x000000031e199224 */ /* 0x010fe400078e02ff */
[----:B--2---:R-:W-:-:S04]  /*1c00*/  @!P2 FADD R21, -R35, R4 ;  /* 0x000000042315a221 */ /* 0x004fc80000000100 */
[----:B------:R-:W-:-:S04]  /*1c10*/  @!P2 FADD R29, R8, R21 ;  /* 0x00000015081da221 */ /* 0x000fc80000000000 */
[----:B------:R-:W-:-:S04]  /*1c20*/  @!P2 FADD R20, -R8, R29 ;  /* 0x0000001d0814a221 */ /* 0x000fc80000000100 */
[----:B------:R-:W-:Y:S01]  /*1c30*/  @!P2 FADD R32, -R21, R20 ;  /* 0x000000141520a221 */ /* 0x000fe20000000100 */
[----:B------:R-:W-:-:S05]  /*1c40*/  @!P1 IMAD.WIDE.U32 R20, R6, R3, R18 ;  /* 0x0000000306149225 */ /* 0x000fca00078e0012 */
[----:B------:R-:W-:Y:S02]  /*1c50*/  @!P1 IADD3 R21, PT, PT, R21, R25, RZ ;  /* 0x0000001915159210 */ /* 0x000fe40007ffe0ff */
[----:B------:R-:W-:-:S04]  /*1c60*/  @!P1 LEA R24, P0, R20, R10, 0x2 ;  /* 0x0000000a14189211 */ /* 0x000fc800078010ff */
[----:B------:R-:W-:Y:S01]  /*1c70*/  @!P1 LEA.HI.X R25, R20, R11, R21, 0x2, P0 ;  /* 0x0000000b14199211 */ /* 0x000fe200000f1415 */
[----:B------:R-:W-:Y:S02]  /*1c80*/  VIADD R21, R17, 0x1 ;  /* 0x0000000111157836 */ /* 0x000fe40000000000 */
[----:B---3--:R-:W-:Y:S02]  /*1c90*/  @!P2 FADD R32, -R27, -R32 ;  /* 0x800000201b20a221 */ /* 0x008fe40000000100 */
[----:B------:R0:W2:Y:S01]  /*1ca0*/  LDG.E.CONSTANT R27, desc[UR6][R14.64] ;  /* 0x000000060e1b7981 */ /* 0x0000a2000c1e9900 */
[----:B------:R-:W-:Y:S01]  /*1cb0*/  ISETP.GE.AND P0, PT, R21, R26, PT ;  /* 0x0000001a1500720c */ /* 0x000fe20003f06270 */
[----:B------:R-:W-:Y:S01]  /*1cc0*/  @!P2 FADD R8, R29, R32 ;  /* 0x000000201d08a221 */ /* 0x000fe20000000000 */
[----:B------:R-:W-:Y:S01]  /*1cd0*/  IMAD.WIDE.U32 R20, R21, R3, R18 ;  /* 0x0000000315147225 */ /* 0x000fe200078e0012 */
[----:B------:R1:W3:Y:S03]  /*1ce0*/  @!P1 LDG.E.CONSTANT R24, desc[UR6][R24.64] ;  /* 0x0000000618189981 */ /* 0x0002e6000c1e9900 */
[----:B------:R-:W-:Y:S01]  /*1cf0*/  @!P2 FADD R29, -R29, R8 ;  /* 0x000000081d1da221 */ /* 0x000fe20000000100 */
[----:B------:R-:W-:-:S02]  /*1d00*/  IADD3 R21, PT, PT, R21, UR4, RZ ;  /* 0x0000000415157c10 */ /* 0x000fc4000fffe0ff */
[----:B------:R-:W-:Y:S01]  /*1d10*/  LEA R30, P3, R20, R10, 0x2 ;  /* 0x0000000a141e7211 */ /* 0x000fe200078610ff */
[----:B------:R-:W-:-:S03]  /*1d20*/  @!P2 FADD R35, -R32, R29 ;  /* 0x0000001d2023a221 */ /* 0x000fc60000000100 */
[----:B0-----:R-:W-:Y:S02]  /*1d30*/  @!P0 IADD3 R14, PT, PT, R6, 0x1, RZ ;  /* 0x00000001060e8810 */ /* 0x001fe40007ffe0ff */
[----:B------:R-:W-:Y:S01]  /*1d40*/  LEA.HI.X R31, R20, R11, R21, 0x2, P3 ;  /* 0x0000000b141f7211 */ /* 0x000fe200018f1415 */
[----:B-----5:R-:W-:Y:S01]  /*1d50*/  @!P1 FADD R21, -R35, R12 ;  /* 0x0000000c23159221 */ /* 0x020fe20000000100 */
[----:B------:R-:W-:-:S03]  /*1d60*/  @!P0 SHF.R.S32.HI R20, RZ, 0x1f, R14 ;  /* 0x0000001fff148819 */ /* 0x000fc6000001140e */
[----:B-1----:R-:W-:Y:S01]  /*1d70*/  @!P1 FADD R25, R8, R21 ;  /* 0x0000001508199221 */ /* 0x002fe20000000000 */
[----:B------:R0:W4:Y:S01]  /*1d80*/  LDG.E.CONSTANT R30, desc[UR6][R30.64] ;  /* 0x000000061e1e7981 */ /* 0x000122000c1e9900 */
[-C--:B------:R-:W-:Y:S02]  /*1d90*/  @!P0 IMAD R33, R20, R3.reuse, RZ ;  /* 0x0000000314218224 */ /* 0x080fe400078e02ff */
[----:B------:R-:W-:-:S04]  /*1da0*/  @!P0 IMAD.WIDE.U32 R14, R14, R3, R18 ;  /* 0x000000030e0e8225 */ /* 0x000fc800078e0012 */
[----:B------:R-:W-:-:S04]  /*1db0*/  @!P1 FADD R20, -R8, R25 ;  /* 0x0000001908149221 */ /* 0x000fc80000000100 */
[----:B------:R-:W-:Y:S01]  /*1dc0*/  @!P1 FADD R29, -R21, R20 ;  /* 0x00000014151d9221 */ /* 0x000fe20000000100 */
[----:B------:R-:W-:Y:S02]  /*1dd0*/  @!P0 IADD3 R15, PT, PT, R15, R33, RZ ;  /* 0x000000210f0f8210 */ /* 0x000fe40007ffe0ff */
[----:B------:R-:W-:-:S04]  /*1de0*/  @!P0 LEA R20, P3, R14, R10, 0x2 ;  /* 0x0000000a0e148211 */ /* 0x000fc800078610ff */
[----:B------:R-:W-:-:S05]  /*1df0*/  @!P0 LEA.HI.X R21, R14, R11, R15, 0x2, P3 ;  /* 0x0000000b0e158211 */ /* 0x000fca00018f140f */
[----:B------:R4:W5:Y:S01]  /*1e00*/  @!P0 LDG.E.CONSTANT R20, desc[UR6][R20.64] ;  /* 0x0000000614148981 */ /* 0x000962000c1e9900 */
[C---:B------:R-:W-:Y:S01]  /*1e10*/  VIADD R15, R16.reuse, 0x1 ;  /* 0x00000001100f7836 */ /* 0x040fe20000000000 */
[----:B------:R-:W-:Y:S01]  /*1e20*/  LEA R16, R16, R1, 0x2 ;  /* 0x0000000110107211 */ /* 0x000fe200078e10ff */
[----:B------:R-:W-:Y:S01]  /*1e30*/  VIADD R33, R17, 0x2 ;  /* 0x0000000211217836 */ /* 0x000fe20000000000 */
[----:B------:R-:W-:Y:S01]  /*1e40*/  IADD3 R23, PT, PT, R23, 0x4, RZ ;  /* 0x0000000417177810 */ /* 0x000fe20007ffe0ff */
[----:B------:R-:W-:Y:S03]  /*1e50*/  BSSY.RECONVERGENT B3, `(.L_x_23) ;  /* 0x0000052000037945 */ /* 0x000fe60003800200 */
[----:B------:R-:W-:Y:S01]  /*1e60*/  ISETP.GE.AND P3, PT, R33, R26, PT ;  /* 0x0000001a2100720c */ /* 0x000fe20003f66270 */
[----:B--2---:R-:W-:Y:S01]  /*1e70*/  FADD R27, -R22, R27 ;  /* 0x0000001b161b7221 */ /* 0x004fe20000000100 */
[----:B------:R-:W-:Y:S01]  /*1e80*/  @!P2 FMUL R22, R8, R9 ;  /* 0x000000090816a220 */ /* 0x000fe20000400000 */
[----:B------:R-:W-:-:S02]  /*1e90*/  ISETP.NE.AND P2, PT, R15, R2, PT ;  /* 0x000000020f00720c */ /* 0x000fc40003f45270 */
[C---:B0-----:R-:W-:Y:S01]  /*1ea0*/  FADD R31, |R27|.reuse, -RZ ;  /* 0x800000ff1b1f7221 */ /* 0x041fe20000000200 */
[----:B---3--:R-:W-:Y:S01]  /*1eb0*/  @!P1 FADD R24, -R24, -R29 ;  /* 0x8000001d18189221 */ /* 0x008fe20000000100 */
[----:B------:R-:W-:Y:S01]  /*1ec0*/  FADD R29, |R27|, -R0 ;  /* 0x800000001b1d7221 */ /* 0x000fe20000000200 */
[----:B------:R-:W-:Y:S01]  /*1ed0*/  SEL R14, R15, RZ, P2 ;  /* 0x000000ff0f0e7207 */ /* 0x000fe20001000000 */
[----:B------:R-:W-:Y:S01]  /*1ee0*/  FADD R0, -R22, R4 ;  /* 0x0000000416007221 */ /* 0x000fe20000000100 */
[C---:B------:R-:W-:Y:S01]  /*1ef0*/  @!P1 FADD R8, R25.reuse, R24 ;  /* 0x0000001819089221 */ /* 0x040fe20000000000 */
[----:B------:R0:W-:Y:S01]  /*1f00*/  STL [R16], R31 ;  /* 0x0000001f10007387 */ /* 0x0001e20000100800 */
[----:B------:R-:W-:Y:S02]  /*1f10*/  IADD3 R27, PT, PT, R14, 0x1, RZ ;  /* 0x000000010e1b7810 */ /* 0x000fe40007ffe0ff */
[----:B------:R-:W-:Y:S01]  /*1f20*/  @!P1 FADD R25, -R25, R8 ;  /* 0x0000000819199221 */ /* 0x000fe20000000100 */
[----:B------:R-:W-:Y:S01]  /*1f30*/  @!P1 FMUL R22, R8, R9 ;  /* 0x0000000908169220 */ /* 0x000fe20000400000 */
[----:B------:R-:W-:-:S02]  /*1f40*/  ISETP.NE.AND P2, PT, R27, R2, PT ;  /* 0x000000021b00720c */ /* 0x000fc40003f45270 */
[----:B------:R-:W-:Y:S01]  /*1f50*/  @!P1 FADD R35, -R24, R25 ;  /* 0x0000001918239221 */ /* 0x000fe20000000100 */
[----:B------:R-:W-:Y:S01]  /*1f60*/  FADD R25, R29, R28 ;  /* 0x0000001c1d197221 */ /* 0x000fe20000000000 */
[----:B------:R-:W-:Y:S01]  /*1f70*/  FADD R12, -R22, R12 ;  /* 0x0000000c160c7221 */ /* 0x000fe20000000100 */
[----:B0-----:R-:W-:Y:S02]  /*1f80*/  SEL R16, R27, RZ, P2 ;  /* 0x000000ff1b107207 */ /* 0x001fe40001000000 */
[----:B------:R-:W-:Y:S01]  /*1f90*/  FADD R28, R25, -R28 ;  /* 0x8000001c191c7221 */ /* 0x000fe20000000000 */
[----:B----4-:R-:W-:Y:S01]  /*1fa0*/  @!P0 FADD R21, -R35, R30 ;  /* 0x0000001e23158221 */ /* 0x010fe20000000100 */
[----:B------:R-:W-:Y:S02]  /*1fb0*/  LEA R14, R14, R1, 0x2 ;  /* 0x000000010e0e7211 */ /* 0x000fe400078e10ff */
[----:B------:R-:W-:Y:S01]  /*1fc0*/  FADD R29, -R29, R28 ;  /* 0x0000001c1d1d7221 */ /* 0x000fe20000000100 */
[----:B------:R-:W-:-:S03]  /*1fd0*/  @!P0 FADD R15, R8, R21 ;  /* 0x00000015080f8221 */ /* 0x000fc60000000000 */
[----:B------:R-:W-:Y:S01]  /*1fe0*/  FADD R4, |R0|, -R29 ;  /* 0x8000001d00047221 */ /* 0x000fe20000000200 */
[----:B------:R-:W-:Y:S01]  /*1ff0*/  @!P0 FADD R24, -R8, R15 ;  /* 0x0000000f08188221 */ /* 0x000fe20000000100 */
[----:B------:R-:W-:Y:S02]  /*2000*/  FADD R29, |R0|, -RZ ;  /* 0x800000ff001d7221 */ /* 0x000fe40000000200 */
[----:B------:R-:W-:Y:S01]  /*2010*/  FADD R0, R25, R4 ;  /* 0x0000000419007221 */ /* 0x000fe20000000000 */
[----:B------:R-:W-:Y:S02]  /*2020*/  @!P0 FADD R21, -R21, R24 ;  /* 0x0000001815158221 */ /* 0x000fe40000000100 */
[----:B------:R0:W-:Y:S01]  /*2030*/  STL [R14], R29 ;  /* 0x0000001d0e007387 */ /* 0x0001e20000100800 */
[----:B------:R-:W-:-:S04]  /*2040*/  FADD R25, -R25, R0 ;  /* 0x0000000019197221 */ /* 0x000fc80000000100 */
[----:B------:R-:W-:Y:S01]  /*2050*/  FADD R25, -R4, R25 ;  /* 0x0000001904197221 */ /* 0x000fe20000000100 */
[----:B-----5:R-:W-:Y:S01]  /*2060*/  @!P0 FADD R20, -R20, -R21 ;  /* 0x8000001514148221 */ /* 0x020fe20000000100 */
[----:B------:R-:W-:Y:S02]  /*2070*/  VIADD R21, R16, 0x1 ;  /* 0x0000000110157836 */ /* 0x000fe40000000000 */
[----:B------:R-:W-:Y:S01]  /*2080*/  FADD R25, |R12|, -R25 ;  /* 0x800000190c197221 */ /* 0x000fe20000000200 */
[----:B------:R-:W-:Y:S01]  /*2090*/  @!P0 FADD R8, R15, R20 ;  /* 0x000000140f088221 */ /* 0x000fe20000000000 */
[----:B0-----:R-:W-:Y:S01]  /*20a0*/  LEA R14, R16, R1, 0x2 ;  /* 0x00000001100e7211 */ /* 0x001fe200078e10ff */
[----:B------:R-:W-:Y:S01]  /*20b0*/  FADD R29, |R12|, -RZ ;  /* 0x800000ff0c1d7221 */ /* 0x000fe20000000200 */
[-C--:B------:R-:W-:Y:S01]  /*20c0*/  ISETP.NE.AND P1, PT, R21, R2.reuse, PT ;  /* 0x000000021500720c */ /* 0x080fe20003f25270 */
[----:B------:R-:W-:Y:S01]  /*20d0*/  @!P0 FMUL R22, R8, R9 ;  /* 0x0000000908168220 */ /* 0x000fe20000400000 */
[----:B------:R-:W-:Y:S01]  /*20e0*/  FADD R27, R0, R25 ;  /* 0x00000019001b7221 */ /* 0x000fe20000000000 */
[----:B------:R-:W-:Y:S01]  /*20f0*/  @!P0 FADD R15, -R15, R8 ;  /* 0x000000080f0f8221 */ /* 0x000fe20000000100 */
[----:B------:R-:W-:Y:S01]  /*2100*/  SEL R4, R21, RZ, P1 ;  /* 0x000000ff15047207 */ /* 0x000fe20000800000 */
[----:B------:R-:W-:Y:S01]  /*2110*/  FADD R30, -R22, R30 ;  /* 0x0000001e161e7221 */ /* 0x000fe20000000100 */
[----:B------:R0:W-:Y:S01]  /*2120*/  STL [R14], R29 ;  /* 0x0000001d0e007387 */ /* 0x0001e20000100800 */
[----:B------:R-:W-:Y:S01]  /*2130*/  FADD R0, -R0, R27 ;  /* 0x0000001b00007221 */ /* 0x000fe20000000100 */
[----:B------:R-:W-:Y:S01]  /*2140*/  LEA R16, R4, R1, 0x2 ;  /* 0x0000000104107211 */ /* 0x000fe200078e10ff */
[----:B------:R-:W-:Y:S01]  /*2150*/  FADD R31, |R30|, -RZ ;  /* 0x800000ff1e1f7221 */ /* 0x000fe20000000200 */
[----:B------:R-:W-:Y:S01]  /*2160*/  ISETP.NE.AND P1, PT, R23, RZ, PT ;  /* 0x000000ff1700720c */ /* 0x000fe20003f25270 */
[----:B------:R-:W-:Y:S01]  /*2170*/  FADD R21, -R25, R0 ;  /* 0x0000000019157221 */ /* 0x000fe20000000100 */
[----:B------:R-:W-:Y:S01]  /*2180*/  IADD3 R25, PT, PT, R4, 0x1, RZ ;  /* 0x0000000104197810 */ /* 0x000fe20007ffe0ff */
[----:B------:R-:W-:Y:S01]  /*2190*/  @!P0 FADD R35, -R20, R15 ;  /* 0x0000000f14238221 */ /* 0x000fe20000000100 */
[----:B------:R0:W-:Y:S01]  /*21a0*/  STL [R16], R31 ;  /* 0x0000001f10007387 */ /* 0x0001e20000100800 */
[----:B------:R-:W-:Y:S01]  /*21b0*/  FADD R0, |R30|, -R21 ;  /* 0x800000151e007221 */ /* 0x000fe20000000200 */
[----:B------:R-:W-:-:S03]  /*21c0*/  ISETP.NE.AND P2, PT, R25, R2, PT ;  /* 0x000000021900720c */ /* 0x000fc60003f45270 */
[----:B------:R-:W-:-:S04]  /*21d0*/  FADD R28, R27, R0 ;  /* 0x000000001b1c7221 */ /* 0x000fc80000000000 */
[----:B------:R-:W-:Y:S01]  /*21e0*/  FADD R27, -R27, R28 ;  /* 0x0000001c1b1b7221 */ /* 0x000fe20000000100 */
[----:B0-----:R-:W-:Y:S06]  /*21f0*/  @P3 BRA `(.L_x_24) ;  /* 0x00000000005c3947 */ /* 0x001fec0003800000 */
[----:B------:R-:W-:Y:S01]  /*2200*/  IMAD.WIDE.U32 R20, R33, R3, R18 ;  /* 0x0000000321147225 */ /* 0x000fe200078e0012 */
[----:B------:R-:W-:-:S04]  /*2210*/  UMOV UR4, URZ ;  /* 0x000000ff00047c82 */ /* 0x000fc80008000000 */
[----:B------:R-:W-:Y:S02]  /*2220*/  IADD3 R4, PT, PT, R21, UR4, RZ ;  /* 0x0000000415047c10 */ /* 0x000fe4000fffe0ff */
[-C--:B------:R-:W-:Y:S02]  /*2230*/  LEA R14, P0, R20, R10.reuse, 0x2 ;  /* 0x0000000a140e7211 */ /* 0x080fe400078010ff */
[----:B------:R-:W-:Y:S02]  /*2240*/  IADD3 R21, PT, PT, R6, 0x2, RZ ;  /* 0x0000000206157810 */ /* 0x000fe40007ffe0ff */
[----:B------:R-:W-:Y:S02]  /*2250*/  LEA.HI.X R15, R20, R11, R4, 0x2, P0 ;  /* 0x0000000b140f7211 */ /* 0x000fe400000f1404 */
[----:B------:R-:W-:Y:S01]  /*2260*/  SHF.R.S32.HI R4, RZ, 0x1f, R21 ;  /* 0x0000001fff047819 */ /* 0x000fe20000011415 */
[-C--:B------:R-:W-:Y:S02]  /*2270*/  IMAD.WIDE.U32 R20, R21, R3.reuse, R18 ;  /* 0x0000000315147225 */ /* 0x080fe400078e0012 */
[----:B------:R-:W2:Y:S02]  /*2280*/  LDG.E.CONSTANT R14, desc[UR6][R14.64] ;  /* 0x000000060e0e7981 */ /* 0x000ea4000c1e9900 */
[----:B------:R-:W-:Y:S01]  /*2290*/  IMAD R3, R4, R3, RZ ;  /* 0x0000000304037224 */ /* 0x000fe200078e02ff */
[----:B------:R-:W-:-:S03]  /*22a0*/  LEA R10, P0, R20, R10, 0x2 ;  /* 0x0000000a140a7211 */ /* 0x000fc600078010ff */
[----:B------:R-:W-:-:S05]  /*22b0*/  IMAD.IADD R3, R21, 0x1, R3 ;  /* 0x0000000115037824 */ /* 0x000fca00078e0203 */
[----:B------:R-:W-:-:S05]  /*22c0*/  LEA.HI.X R11, R20, R11, R3, 0x2, P0 ;  /* 0x0000000b140b7211 */ /* 0x000fca00000f1403 */
[----:B------:R-:W3:Y:S01]  /*22d0*/  LDG.E.CONSTANT R10, desc[UR6][R10.64] ;  /* 0x000000060a0a7981 */ /* 0x000ee2000c1e9900 */
[----:B--2---:R-:W-:-:S04]  /*22e0*/  FADD R35, -R35, R14 ;  /* 0x0000000e23237221 */ /* 0x004fc80000000100 */
[----:B------:R-:W-:-:S04]  /*22f0*/  FADD R3, R8, R35 ;  /* 0x0000002308037221 */ /* 0x000fc80000000000 */
[----:B------:R-:W-:-:S04]  /*2300*/  FADD R8, -R8, R3 ;  /* 0x0000000308087221 */ /* 0x000fc80000000100 */
[----:B------:R-:W-:-:S04]  /*2310*/  FADD R35, -R35, R8 ;  /* 0x0000000823237221 */ /* 0x000fc80000000100 */
[----:B---3--:R-:W-:-:S04]  /*2320*/  FADD R4, -R10, -R35 ;  /* 0x800000230a047221 */ /* 0x008fc80000000100 */
[----:B------:R-:W-:-:S04]  /*2330*/  FADD R8, R3, R4 ;  /* 0x0000000403087221 */ /* 0x000fc80000000000 */
[----:B------:R-:W-:Y:S01]  /*2340*/  FADD R3, -R3, R8 ;  /* 0x0000000803037221 */ /* 0x000fe20000000100 */
[----:B------:R-:W-:-:S03]  /*2350*/  FMUL R22, R8, R9 ;  /* 0x0000000908167220 */ /* 0x000fc60000400000 */
[----:B------:R-:W-:-:S07]  /*2360*/  FADD R35, -R4, R3 ;  /* 0x0000000304237221 */ /* 0x000fce0000000100 */
.L_x_24:
[----:B------:R-:W-:Y:S05]  /*2370*/  BSYNC.RECONVERGENT B3 ;  /* 0x0000000000037941 */ /* 0x000fea0003800200 */
.L_x_23:
[----:B------:R-:W-:Y:S01]  /*2380*/  FADD R0, -R0, R27 ;  /* 0x0000001b00007221 */ /* 0x000fe20000000100 */
[----:B------:R-:W-:Y:S02]  /*2390*/  IADD3 R17, PT, PT, R17, 0x4, RZ ;  /* 0x0000000411117810 */ /* 0x000fe40007ffe0ff */
[----:B------:R-:W-:Y:S02]  /*23a0*/  SEL R16, R25, RZ, P2 ;  /* 0x000000ff19107207 */ /* 0x000fe40001000000 */
[----:B------:R-:W-:Y:S01]  /*23b0*/  IADD3 R6, PT, PT, R6, 0x4, RZ ;  /* 0x0000000406067810 */ /* 0x000fe20007ffe0ff */
[----:B------:R-:W-:Y:S06]  /*23c0*/  @P1 BRA `(.L_x_25) ;  /* 0xfffffff4008c1947 */ /* 0x000fec000383ffff */
[----:B------:R-:W-:Y:S05]  /*23d0*/  BSYNC.RECONVERGENT B2 ;  /* 0x0000000000027941 */ /* 0x000fea0003800200 */
.L_x_22:
[----:B------:R-:W-:-:S07]  /*23e0*/  IADD3 R3, PT, PT, R17, -0x2, RZ ;  /* 0xfffffffe11037810 */ /* 0x000fce0007ffe0ff */
.L_x_21:
[----:B------:R-:W-:Y:S05]  /*23f0*/  BSYNC.RECONVERGENT B1 ;  /* 0x0000000000017941 */ /* 0x000fea0003800200 */
.L_x_20:
[----:B------:R-:W-:-:S13]  /*2400*/  ISETP.NE.AND P0, PT, R13, RZ, PT ;  /* 0x000000ff0d00720c */ /* 0x000fda0003f05270 */
[----:B------:R-:W-:Y:S05]  /*2410*/  @!P0 BRA `(.L_x_19) ;  /* 0x0000000400188947 */ /* 0x000fea0003800000 */
[----:B------:R-:W0:Y:S01]  /*2420*/  LDC R4, c[0x0][0x38c] ;  /* 0x0000e300ff047b82 */ /* 0x000e220000000800 */
[----:B------:R-:W1:Y:S01]  /*2430*/  LDCU.64 UR8, c[0x0][0x380] ;  /* 0x00007000ff0877ac */ /* 0x000e620008000a00 */
[----:B------:R-:W-:Y:S01]  /*2440*/  SHF.R.S32.HI R12, RZ, 0x1f, R2 ;  /* 0x0000001fff0c7819 */ /* 0x000fe20000011402 */
[C---:B------:R-:W-:Y:S01]  /*2450*/  IMAD.SHL.U32 R25, R18.reuse, 0x4, RZ ;  /* 0x0000000412197824 */ /* 0x040fe200078e00ff */
[----:B------:R-:W-:Y:S01]  /*2460*/  IADD3 R13, PT, PT, -R13, RZ, RZ ;  /* 0x000000ff0d0d7210 */ /* 0x000fe20007ffe1ff */
[----:B------:R-:W-:Y:S01]  /*2470*/  UMOV UR4, URZ ;  /* 0x000000ff00047c82 */ /* 0x000fe20008000000 */
[----:B------:R-:W-:Y:S02]  /*2480*/  MOV R17, R28 ;  /* 0x0000001c00117202 */ /* 0x000fe40000000f00 */
[----:B------:R-:W2:Y:S01]  /*2490*/  LDC R6, c[0x0][0x388] ;  /* 0x0000e200ff067b82 */ /* 0x000ea20000000800 */
[----:B------:R-:W-:Y:S02]  /*24a0*/  IADD3 R21, PT, PT, R3, 0x1, RZ ;  /* 0x0000000103157810 */ /* 0x000fe40007ffe0ff */
[----:B------:R-:W-:-:S02]  /*24b0*/  SHF.L.U64.HI R20, R18, 0x2, R19 ;  /* 0x0000000212147819 */ /* 0x000fc40000010213 */
[----:B------:R-:W-:-:S03]  /*24c0*/  MOV R24, R3 ;  /* 0x0000000300187202 */ /* 0x000fc60000000f00 */
[----:B------:R-:W3:Y:S01]  /*24d0*/  LDC R26, c[0x0][0x390] ;  /* 0x0000e400ff1a7b82 */ /* 0x000ee20000000800 */
[----:B0-----:R-:W-:-:S04]  /*24e0*/  IMAD.WIDE.U32 R14, R3, R4, RZ ;  /* 0x00000004030e7225 */ /* 0x001fc800078e00ff */
[----:B------:R-:W-:Y:S01]  /*24f0*/  VIADD R11, R15, UR4 ;  /* 0x000000040f0b7c36 */ /* 0x000fe20008000000 */
[----:B-1----:R-:W-:-:S04]  /*2500*/  LEA R10, P0, R14, UR8, 0x2 ;  /* 0x000000080e0a7c11 */ /* 0x002fc8000f8010ff */
[----:B--2---:R-:W-:-:S09]  /*2510*/  LEA.HI.X R11, R14, UR9, R11, 0x2, P0 ;  /* 0x000000090e0b7c11 */ /* 0x004fd200080f140b */
.L_x_28:
[----:B------:R-:W-:-:S04]  /*2520*/  IADD3 R14, P0, PT, R25, R10, RZ ;  /* 0x0000000a190e7210 */ /* 0x000fc80007f1e0ff */
[----:B------:R-:W-:-:S06]  /*2530*/  IADD3.X R15, PT, PT, R20, R11, RZ, P0, !PT ;  /* 0x0000000b140f7210 */ /* 0x000fcc00007fe4ff */
[----:B------:R-:W2:Y:S01]  /*2540*/  LDG.E.CONSTANT R15, desc[UR6][R14.64] ;  /* 0x000000060e0f7981 */ /* 0x000ea2000c1e9900 */
[----:B------:R-:W-:Y:S01]  /*2550*/  LEA R30, R16, R1, 0x2 ;  /* 0x00000001101e7211 */ /* 0x000fe200078e10ff */
[----:B------:R-:W-:Y:S01]  /*2560*/  VIADD R24, R24, 0x1 ;  /* 0x0000000118187836 */ /* 0x000fe20000000000 */
[----:B------:R-:W-:Y:S01]  /*2570*/  IADD3 R13, PT, PT, R13, 0x1, RZ ;  /* 0x000000010d0d7810 */ /* 0x000fe20007ffe0ff */
[----:B------:R-:W-:Y:S01]  /*2580*/  BSSY.RECONVERGENT B1, `(.L_x_26) ;  /* 0x0000029000017945 */ /* 0x000fe20003800200 */
[----:B------:R-:W-:Y:S02]  /*2590*/  IADD3 R27, PT, PT, R16, 0x1, RZ ;  /* 0x00000001101b7810 */ /* 0x000fe40007ffe0ff */
[----:B---3--:R-:W-:Y:S02]  /*25a0*/  ISETP.GE.AND P2, PT, R24, R26, PT ;  /* 0x0000001a1800720c */ /* 0x008fe40003f46270 */
[----:B------:R-:W-:Y:S02]  /*25b0*/  MOV R2, R6 ;  /* 0x0000000600027202 */ /* 0x000fe40000000f00 */
[----:B------:R-:W-:-:S02]  /*25c0*/  ISETP.NE.AND P0, PT, R13, RZ, PT ;  /* 0x000000ff0d00720c */ /* 0x000fc40003f05270 */
[----:B------:R-:W-:Y:S01]  /*25d0*/  ISETP.NE.AND P1, PT, R27, R2, PT ;  /* 0x000000021b00720c */ /* 0x000fe20003f25270 */
[----:B--2---:R-:W-:-:S04]  /*25e0*/  FADD R23, -R22, R15 ;  /* 0x0000000f16177221 */ /* 0x004fc80000000100 */
[C---:B------:R-:W-:Y:S01]  /*25f0*/  FADD R29, |R23|.reuse, -RZ ;  /* 0x800000ff171d7221 */ /* 0x040fe20000000200 */
[----:B------:R-:W-:-:S04]  /*2600*/  FADD R0, |R23|, -R0 ;  /* 0x8000000017007221 */ /* 0x000fc80000000200 */
[----:B------:R0:W-:Y:S01]  /*2610*/  STL [R30], R29 ;  /* 0x0000001d1e007387 */ /* 0x0001e20000100800 */
[----:B------:R-:W-:-:S04]  /*2620*/  FADD R28, R0, R17 ;  /* 0x00000011001c7221 */ /* 0x000fc80000000000 */
[----:B------:R-:W-:-:S04]  /*2630*/  FADD R15, R28, -R17 ;  /* 0x800000111c0f7221 */ /* 0x000fc80000000000 */
[----:B------:R-:W-:Y:S01]  /*2640*/  FADD R0, -R0, R15 ;  /* 0x0000000f00007221 */ /* 0x000fe20000000100 */
[----:B0-----:R-:W-:Y:S06]  /*2650*/  @P2 BRA `(.L_x_27) ;  /* 0x00000000006c2947 */ /* 0x001fec0003800000 */
[----:B------:R-:W-:Y:S01]  /*2660*/  VIADD R14, R3, 0x1 ;  /* 0x00000001030e7836 */ /* 0x000fe20000000000 */
[----:B------:R-:W-:Y:S01]  /*2670*/  UMOV UR4, URZ ;  /* 0x000000ff00047c82 */ /* 0x000fe20008000000 */
[C---:B------:R-:W-:Y:S02]  /*2680*/  IADD3 R17, P3, PT, R21.reuse, -R2, RZ ;  /* 0x8000000215117210 */ /* 0x040fe40007f7e0ff */
[----:B------:R-:W-:Y:S02]  /*2690*/  IMAD.WIDE.U32 R14, R14, UR5, RZ ;  /* 0x000000050e0e7c25 */ /* 0x000fe4000f8e00ff */
[----:B------:R-:W-:-:S03]  /*26a0*/  LEA.HI.X.SX32 R29, R21, ~R12, 0x1, P3 ;  /* 0x8000000c151d7211 */ /* 0x000fc600018f0eff */
[----:B------:R-:W-:Y:S02]  /*26b0*/  IADD3 R15, PT, PT, R15, UR4, RZ ;  /* 0x000000040f0f7c10 */ /* 0x000fe4000fffe0ff */
[----:B------:R-:W-:-:S04]  /*26c0*/  LEA R22, P2, R14, UR10, 0x2 ;  /* 0x0000000a0e167c11 */ /* 0x000fc8000f8410ff */
[----:B------:R-:W-:Y:S02]  /*26d0*/  LEA.HI.X R15, R14, UR11, R15, 0x2, P2 ;  /* 0x0000000b0e0f7c11 */ /* 0x000fe400090f140f */
[----:B------:R-:W-:Y:S02]  /*26e0*/  IADD3 R22, P2, PT, R25, R22, RZ ;  /* 0x0000001619167210 */ /* 0x000fe40007f5e0ff */
[----:B------:R-:W-:Y:S02]  /*26f0*/  MOV R14, R18 ;  /* 0x00000012000e7202 */ /* 0x000fe40000000f00 */
[----:B------:R-:W-:Y:S01]  /*2700*/  IADD3.X R23, PT, PT, R20, R15, RZ, P2, !PT ;  /* 0x0000000f14177210 */ /* 0x000fe200017fe4ff */
[----:B------:R-:W-:-:S04]  /*2710*/  IMAD.MOV.U32 R15, RZ, RZ, R19 ;  /* 0x000000ffff0f7224 */ /* 0x000fc800078e0013 */
[----:B------:R-:W2:Y:S01]  /*2720*/  LDG.E.CONSTANT R22, desc[UR6][R22.64] ;  /* 0x0000000616167981 */ /* 0x000ea2000c1e9900 */
[----:B------:R-:W-:-:S04]  /*2730*/  IMAD.WIDE.U32 R14, R17, UR5, R14 ;  /* 0x00000005110e7c25 */ /* 0x000fc8000f8e000e */
[----:B------:R-:W-:Y:S01]  /*2740*/  IMAD R15, R29, UR5, R15 ;  /* 0x000000051d0f7c24 */ /* 0x000fe2000f8e020f */
[----:B------:R-:W-:-:S04]  /*2750*/  LEA R16, P2, R14, UR10, 0x2 ;  /* 0x0000000a0e107c11 */ /* 0x000fc8000f8410ff */
[----:B------:R-:W-:-:S05]  /*2760*/  LEA.HI.X R17, R14, UR11, R15, 0x2, P2 ;  /* 0x0000000b0e117c11 */ /* 0x000fca00090f140f */
        /* <DEDUP_REMOVED lines=10> */
.L_x_27:
[----:B------:R-:W-:Y:S05]  /*2810*/  BSYNC.RECONVERGENT B1 ;  /* 0x0000000000017941 */ /* 0x000fea0003800200 */
.L_x_26:
[C---:B------:R-:W-:Y:S02]  /*2820*/  LEA R25, P2, R4.reuse, R25, 0x2 ;  /* 0x0000001904197211 */ /* 0x040fe400078410ff */
[----:B------:R-:W-:Y:S02]  /*2830*/  SEL R16, R27, RZ, P1 ;  /* 0x000000ff1b107207 */ /* 0x000fe40000800000 */
[----:B------:R-:W-:Y:S02]  /*2840*/  IADD3 R21, PT, PT, R21, 0x1, RZ ;  /* 0x0000000115157810 */ /* 0x000fe40007ffe0ff */
[----:B------:R-:W-:Y:S02]  /*2850*/  LEA.HI.X R20, R4, R20, RZ, 0x2, P2 ;  /* 0x0000001404147211 */ /* 0x000fe400010f14ff */
[----:B------:R-:W-:Y:S01]  /*2860*/  MOV R17, R28 ;  /* 0x0000001c00117202 */ /* 0x000fe20000000f00 */
[----:B------:R-:W-:Y:S06]  /*2870*/  @P0 BRA `(.L_x_28) ;  /* 0xfffffffc00280947 */ /* 0x000fec000383ffff */
.L_x_19:
[----:B------:R-:W-:Y:S05]  /*2880*/  BSYNC.RECONVERGENT B0 ;  /* 0x0000000000007941 */ /* 0x000fea0003800200 */
.L_x_18:
[----:B------:R-:W0:Y:S01]  /*2890*/  LDCU UR8, c[0x0][0x38c] ;  /* 0x00007180ff0877ac */ /* 0x000e220008000800 */
[----:B------:R-:W-:Y:S01]  /*28a0*/  IADD3 R13, PT, PT, R7, -0x2, RZ ;  /* 0xfffffffe070d7810 */ /* 0x000fe20007ffe0ff */
[----:B------:R-:W-:Y:S01]  /*28b0*/  IMAD.MOV.U32 R10, RZ, RZ, R18 ;  /* 0x000000ffff0a7224 */ /* 0x000fe200078e0012 */
[----:B------:R-:W-:Y:S01]  /*28c0*/  MOV R11, R19 ;  /* 0x00000013000b7202 */ /* 0x000fe20000000f00 */
[----:B------:R-:W1:Y:S01]  /*28d0*/  LDCU.64 UR12, c[0x0][0x3a0] ;  /* 0x00007400ff0c77ac */ /* 0x000e620008000a00 */
[----:B------:R-:W-:Y:S01]  /*28e0*/  UMOV UR4, URZ ;  /* 0x000000ff00047c82 */ /* 0x000fe20008000000 */
[----:B0-----:R-:W-:-:S05]  /*28f0*/  IMAD.WIDE.U32 R12, R13, UR8, R10 ;  /* 0x000000080d0c7c25 */ /* 0x001fca000f8e000a */
[----:B------:R-:W-:Y:S02]  /*2900*/  IADD3 R3, PT, PT, R13, UR4, RZ ;  /* 0x000000040d037c10 */ /* 0x000fe4000fffe0ff */
[----:B-1----:R-:W-:-:S04]  /*2910*/  LEA R14, P0, R12, UR12, 0x2 ;  /* 0x0000000c0c0e7c11 */ /* 0x002fc8000f8010ff */
[----:B------:R-:W-:Y:S01]  /*2920*/  LEA.HI.X R15, R12, UR13, R3, 0x2, P0 ;  /* 0x0000000d0c0f7c11 */ /* 0x000fe200080f1403 */
[----:B------:R-:W-:Y:S01]  /*2930*/  FMUL R3, R28, R9 ;  /* 0x000000091c037220 */ /* 0x000fe20000400000 */
[----:B------:R-:W-:-:S04]  /*2940*/  ISETP.GT.AND P0, PT, R7, R26, PT ;  /* 0x0000001a0700720c */ /* 0x000fc80003f04270 */
[----:B------:R0:W-:Y:S09]  /*2950*/  STG.E desc[UR6][R14.64], R3 ;  /* 0x000000030e007986 */ /* 0x0001f2000c101906 */
[----:B------:R-:W-:Y:S05]  /*2960*/  @P0 EXIT ;  /* 0x000000000000094d */ /* 0x000fea0003800000 */
[-C--:B------:R-:W-:Y:S01]  /*2970*/  IADD3 R5, PT, PT, R5, R26.reuse, RZ ;  /* 0x0000001a05057210 */ /* 0x080fe20007ffe0ff */
[----:B------:R-:W-:Y:S01]  /*2980*/  BSSY.RECONVERGENT B0, `(.L_x_29) ;  /* 0x000003d000007945 */ /* 0x000fe20003800200 */
[----:B------:R-:W-:Y:S02]  /*2990*/  ISETP.NE.AND P0, PT, R7, R26, PT ;  /* 0x0000001a0700720c */ /* 0x000fe40003f05270 */
[----:B------:R-:W-:Y:S02]  /*29a0*/  LOP3.LUT R5, R5, 0x1, RZ, 0xc0, !PT ;  /* 0x0000000105057812 */ /* 0x000fe400078ec0ff */
[----:B0-----:R-:W-:Y:S02]  /*29b0*/  IADD3 R15, PT, PT, R7, -0x1, RZ ;  /* 0xffffffff070f7810 */ /* 0x001fe40007ffe0ff */
[----:B------:R-:W-:-:S13]  /*29c0*/  ISETP.NE.U32.AND P1, PT, R5, 0x1, PT ;  /* 0x000000010500780c */ /* 0x000fda0003f25070 */
[----:B------:R-:W-:Y:S05]  /*29d0*/  @!P1 BRA `(.L_x_30) ;  /* 0x0000000000dc9947 */ /* 0x000fea0003800000 */
[----:B------:R-:W0:Y:S01]  /*29e0*/  LDC.64 R4, c[0x0][0x380] ;  /* 0x0000e000ff047b82 */ /* 0x000e220000000a00 */
[----:B------:R-:W-:Y:S01]  /*29f0*/  IMAD.WIDE.U32 R12, R15, UR8, R10 ;  /* 0x000000080f0c7c25 */ /* 0x000fe2000f8e000a */
[----:B------:R-:W-:-:S03]  /*2a00*/  UMOV UR4, URZ ;  /* 0x000000ff00047c82 */ /* 0x000fc60008000000 */
[----:B------:R-:W-:Y:S01]  /*2a10*/  VIADD R3, R13, UR4 ;  /* 0x000000040d037c36 */ /* 0x000fe20008000000 */
[----:B------:R-:W-:-:S04]  /*2a20*/  SHF.L.U32 R21, R12, 0x2, RZ ;  /* 0x000000020c157819 */ /* 0x000fc800000006ff */
[----:B------:R-:W-:Y:S02]  /*2a30*/  SHF.L.U64.HI R20, R12, 0x2, R3 ;  /* 0x000000020c147819 */ /* 0x000fe40000010203 */
[----:B0-----:R-:W-:-:S04]  /*2a40*/  IADD3 R14, P1, PT, R21, R4, RZ ;  /* 0x00000004150e7210 */ /* 0x001fc80007f3e0ff */
[----:B------:R-:W-:-:S06]  /*2a50*/  IADD3.X R15, PT, PT, R20, R5, RZ, P1, !PT ;  /* 0x00000005140f7210 */ /* 0x000fcc0000ffe4ff */
[----:B------:R-:W2:Y:S01]  /*2a60*/  LDG.E.CONSTANT R15, desc[UR6][R14.64] ;  /* 0x000000060e0f7981 */ /* 0x000ea2000c1e9900 */
[----:B------:R-:W-:-:S05]  /*2a70*/  LEA R6, R16, R1, 0x2 ;  /* 0x0000000110067211 */ /* 0x000fca00078e10ff */
[----:B------:R-:W3:Y:S01]  /*2a80*/  LDL R12, [R6] ;  /* 0x00000000060c7983 */ /* 0x000ee20000100800 */
[----:B------:R-:W-:Y:S01]  /*2a90*/  ISETP.GE.AND P2, PT, R7, R26, PT ;  /* 0x0000001a0700720c */ /* 0x000fe20003f46270 */
[----:B--2---:R-:W-:Y:S01]  /*2aa0*/  FADD R3, -R22, R15 ;  /* 0x0000000f16037221 */ /* 0x004fe20000000100 */
[----:B------:R-:W-:-:S03]  /*2ab0*/  IMAD.MOV.U32 R15, RZ, RZ, R7 ;  /* 0x000000ffff0f7224 */ /* 0x000fc600078e0007 */
[----:B------:R-:W-:Y:S01]  /*2ac0*/  FADD R13, -R0, |R3| ;  /* 0x40000003000d7221 */ /* 0x000fe20000000100 */
[----:B------:R-:W-:Y:S01]  /*2ad0*/  FADD R23, |R3|, -RZ ;  /* 0x800000ff03177221 */ /* 0x000fe20000000200 */
[----:B------:R-:W-:Y:S02]  /*2ae0*/  IADD3 R3, PT, PT, R16, 0x1, RZ ;  /* 0x0000000110037810 */ /* 0x000fe40007ffe0ff */
[C---:B------:R-:W-:Y:S02]  /*2af0*/  FADD R17, R28.reuse, R13 ;  /* 0x0000000d1c117221 */ /* 0x040fe40000000000 */
[----:B------:R0:W-:Y:S02]  /*2b00*/  STL [R6], R23 ;  /* 0x0000001706007387 */ /* 0x0001e40000100800 */
[----:B------:R-:W-:-:S04]  /*2b10*/  FADD R28, -R28, R17 ;  /* 0x000000111c1c7221 */ /* 0x000fc80000000100 */
[----:B------:R-:W-:-:S04]  /*2b20*/  FADD R13, -R13, R28 ;  /* 0x0000001c0d0d7221 */ /* 0x000fc80000000100 */
[----:B---3--:R-:W-:Y:S01]  /*2b30*/  FADD R0, -R12, -R13 ;  /* 0x8000000d0c007221 */ /* 0x008fe20000000100 */
[----:B------:R-:W-:-:S03]  /*2b40*/  IADD3 R12, P1, PT, R21, UR12, RZ ;  /* 0x0000000c150c7c10 */ /* 0x000fc6000ff3e0ff */
[----:B------:R-:W-:Y:S01]  /*2b50*/  FADD R28, R17, R0 ;  /* 0x00000000111c7221 */ /* 0x000fe20000000000 */
[----:B------:R-:W-:Y:S02]  /*2b60*/  IADD3.X R13, PT, PT, R20, UR13, RZ, P1, !PT ;  /* 0x0000000d140d7c10 */ /* 0x000fe40008ffe4ff */
[----:B------:R-:W-:Y:S01]  /*2b70*/  ISETP.NE.AND P1, PT, R3, R2, PT ;  /* 0x000000020300720c */ /* 0x000fe20003f25270 */
[----:B------:R-:W-:Y:S01]  /*2b80*/  FMUL R21, R28, R9 ;  /* 0x000000091c157220 */ /* 0x000fe20000400000 */
[----:B------:R-:W-:Y:S02]  /*2b90*/  FADD R17, -R17, R28 ;  /* 0x0000001c11117221 */ /* 0x000fe40000000100 */
[----:B------:R-:W-:Y:S02]  /*2ba0*/  SEL R16, R3, RZ, P1 ;  /* 0x000000ff03107207 */ /* 0x000fe40000800000 */
[----:B------:R0:W-:Y:S01]  /*2bb0*/  STG.E desc[UR6][R12.64], R21 ;  /* 0x000000150c007986 */ /* 0x0001e2000c101906 */
[----:B------:R-:W-:Y:S01]  /*2bc0*/  FADD R0, -R0, R17 ;  /* 0x0000001100007221 */ /* 0x000fe20000000100 */
[----:B------:R-:W-:Y:S06]  /*2bd0*/  @P2 BRA `(.L_x_30) ;  /* 0x00000000005c2947 */ /* 0x000fec0003800000 */
[C---:B0-----:R-:W-:Y:S01]  /*2be0*/  IMAD.WIDE.U32 R12, R7.reuse, UR8, R10 ;  /* 0x00000008070c7c25 */ /* 0x041fe2000f8e000a */
[----:B------:R-:W-:Y:S01]  /*2bf0*/  UMOV UR4, URZ ;  /* 0x000000ff00047c82 */ /* 0x000fe20008000000 */
[----:B------:R-:W-:-:S03]  /*2c00*/  IADD3 R3, PT, PT, R7, -R2, RZ ;  /* 0x8000000207037210 */ /* 0x000fc60007ffe0ff */
[----:B------:R-:W-:Y:S02]  /*2c10*/  IADD3 R13, PT, PT, R13, UR4, RZ ;  /* 0x000000040d0d7c10 */ /* 0x000fe4000fffe0ff */
[----:B------:R-:W-:Y:S01]  /*2c20*/  LEA R6, P1, R12, R4, 0x2 ;  /* 0x000000040c067211 */ /* 0x000fe200078210ff */
[----:B------:R-:W-:-:S03]  /*2c30*/  IMAD.WIDE.U32 R10, R3, UR8, R10 ;  /* 0x00000008030a7c25 */ /* 0x000fc6000f8e000a */
[----:B------:R-:W-:Y:S02]  /*2c40*/  LEA.HI.X R7, R12, R5, R13, 0x2, P1 ;  /* 0x000000050c077211 */ /* 0x000fe400008f140d */
[----:B------:R-:W-:-:S03]  /*2c50*/  SHF.R.S32.HI R12, RZ, 0x1f, R3 ;  /* 0x0000001fff0c7819 */ /* 0x000fc60000011403 */
[----:B------:R-:W2:Y:S01]  /*2c60*/  LDG.E.CONSTANT R6, desc[UR6][R6.64] ;  /* 0x0000000606067981 */ /* 0x000ea2000c1e9900 */
[----:B------:R-:W-:Y:S01]  /*2c70*/  LEA R4, P1, R10, R4, 0x2 ;  /* 0x000000040a047211 */ /* 0x000fe200078210ff */
[----:B------:R-:W-:-:S05]  /*2c80*/  IMAD R3, R12, UR8, RZ ;  /* 0x000000080c037c24 */ /* 0x000fca000f8e02ff */
[----:B------:R-:W-:-:S04]  /*2c90*/  IADD3 R3, PT, PT, R11, R3, RZ ;  /* 0x000000030b037210 */ /* 0x000fc80007ffe0ff */
        /* <DEDUP_REMOVED lines=11> */
.L_x_30:
[----:B------:R-:W-:Y:S05]  /*2d50*/  BSYNC.RECONVERGENT B0 ;  /* 0x0000000000007941 */ /* 0x000fea0003800200 */
.L_x_29:
[----:B------:R-:W-:Y:S05]  /*2d60*/  @!P0 EXIT ;  /* 0x000000000000894d */ /* 0x000fea0003800000 */
[C---:B0-----:R-:W-:Y:S01]  /*2d70*/  IADD3 R23, PT, PT, R15.reuse, -R2, RZ ;  /* 0x800000020f177210 */ /* 0x041fe20007ffe0ff */
[C---:B------:R-:W-:Y:S01]  /*2d80*/  IMAD.IADD R26, R15.reuse, 0x1, -R26 ;  /* 0x000000010f1a7824 */ /* 0x040fe200078e0a1a */
[C---:B------:R-:W-:Y:S01]  /*2d90*/  IADD3 R13, PT, PT, R15.reuse, 0x1, RZ ;  /* 0x000000010f0d7810 */ /* 0x040fe20007ffe0ff */
[----:B------:R-:W0:Y:S01]  /*2da0*/  LDCU UR12, c[0x0][0x390] ;  /* 0x00007200ff0c77ac */ /* 0x000e220008000800 */
[----:B------:R-:W-:Y:S02]  /*2db0*/  SHF.R.S32.HI R12, RZ, 0x1f, R2 ;  /* 0x0000001fff0c7819 */ /* 0x000fe40000011402 */
[----:B------:R-:W-:Y:S01]  /*2dc0*/  IADD3 R15, PT, PT, R15, 0x2, RZ ;  /* 0x000000020f0f7810 */ /* 0x000fe20007ffe0ff */
[----:B------:R-:W1:Y:S01]  /*2dd0*/  LDCU UR5, c[0x0][0x38c] ;  /* 0x00007180ff0577ac */ /* 0x000e620008000800 */
[----:B------:R-:W2:Y:S01]  /*2de0*/  LDCU UR13, c[0x0][0x388] ;  /* 0x00007100ff0d77ac */ /* 0x000ea20008000800 */
[----:B------:R-:W3:Y:S01]  /*2df0*/  LDCU.64 UR8, c[0x0][0x380] ;  /* 0x00007000ff0877ac */ /* 0x000ee20008000a00 */
[----:B------:R-:W4:Y:S03]  /*2e00*/  LDCU.64 UR10, c[0x0][0x3a0] ;  /* 0x00007400ff0a77ac */ /* 0x000f260008000a00 */
.L_x_33:
[----:B0-----:R-:W-:Y:S01]  /*2e10*/  IADD3 R5, PT, PT, R13, -0x1, RZ ;  /* 0xffffffff0d057810 */ /* 0x001fe20007ffe0ff */
[----:B------:R-:W-:Y:S01]  /*2e20*/  IMAD.MOV.U32 R3, RZ, RZ, R19 ;  /* 0x000000ffff037224 */ /* 0x000fe200078e0013 */
[----:B------:R-:W-:Y:S01]  /*2e30*/  MOV R2, R18 ;  /* 0x0000001200027202 */ /* 0x000fe20000000f00 */
[----:B------:R-:W-:-:S04]  /*2e40*/  UMOV UR4, URZ ;  /* 0x000000ff00047c82 */ /* 0x000fc80008000000 */
[----:B-1----:R-:W-:-:S05]  /*2e50*/  IMAD.WIDE.U32 R4, R5, UR5, R2 ;  /* 0x0000000505047c25 */ /* 0x002fca000f8e0002 */
[----:B------:R-:W-:Y:S02]  /*2e60*/  IADD3 R5, PT, PT, R5, UR4, RZ ;  /* 0x0000000405057c10 */ /* 0x000fe4000fffe0ff */
[C---:B------:R-:W-:Y:S02]  /*2e70*/  SHF.L.U32 R21, R4.reuse, 0x2, RZ ;  /* 0x0000000204157819 */ /* 0x040fe400000006ff */
[----:B------:R-:W-:Y:S02]  /*2e80*/  SHF.L.U64.HI R14, R4, 0x2, R5 ;  /* 0x00000002040e7819 */ /* 0x000fe40000010205 */
[----:B---3--:R-:W-:-:S04]  /*2e90*/  IADD3 R6, P0, PT, R21, UR8, RZ ;  /* 0x0000000815067c10 */ /* 0x008fc8000ff1e0ff */
[----:B------:R-:W-:-:S05]  /*2ea0*/  IADD3.X R7, PT, PT, R14, UR9, RZ, P0, !PT ;  /* 0x000000090e077c10 */ /* 0x000fca00087fe4ff */
[----:B------:R1:W3:Y:S01]  /*2eb0*/  LDG.E.CONSTANT R25, desc[UR6][R6.64] ;  /* 0x0000000606197981 */ /* 0x0002e2000c1e9900 */
[C---:B0-----:R-:W-:Y:S01]  /*2ec0*/  ISETP.GE.AND P0, PT, R13.reuse, UR12, PT ;  /* 0x0000000c0d007c0c */ /* 0x041fe2000bf06270 */
[----:B------:R-:W-:-:S05]  /*2ed0*/  IMAD.WIDE.U32 R4, R13, UR5, R2 ;  /* 0x000000050d047c25 */ /* 0x000fca000f8e0002 */
[----:B------:R-:W-:Y:S02]  /*2ee0*/  IADD3 R5, PT, PT, R5, UR4, RZ ;  /* 0x0000000405057c10 */ /* 0x000fe4000fffe0ff */
[C---:B------:R-:W-:Y:S02]  /*2ef0*/  SHF.L.U32 R17, R4.reuse, 0x2, RZ ;  /* 0x0000000204117819 */ /* 0x040fe400000006ff */
[----:B------:R-:W-:Y:S02]  /*2f00*/  SHF.L.U64.HI R20, R4, 0x2, R5 ;  /* 0x0000000204147819 */ /* 0x000fe40000010205 */
[----:B------:R-:W-:Y:S01]  /*2f10*/  IADD3 R10, P1, PT, R17, UR8, RZ ;  /* 0x00000008110a7c10 */ /* 0x000fe2000ff3e0ff */
[----:B------:R-:W-:-:S03]  /*2f20*/  @!P0 VIADD R5, R23, 0x1 ;  /* 0x0000000117058836 */ /* 0x000fc60000000000 */
[----:B------:R-:W-:Y:S02]  /*2f30*/  IADD3.X R11, PT, PT, R20, UR9, RZ, P1, !PT ;  /* 0x00000009140b7c10 */ /* 0x000fe40008ffe4ff */
[----:B------:R-:W-:Y:S01]  /*2f40*/  @!P0 SHF.R.S32.HI R27, RZ, 0x1f, R5 ;  /* 0x0000001fff1b8819 */ /* 0x000fe20000011405 */
[----:B------:R-:W-:Y:S02]  /*2f50*/  @!P0 IMAD.WIDE.U32 R4, R5, UR5, R2 ;  /* 0x0000000505048c25 */ /* 0x000fe4000f8e0002 */
[----:B------:R0:W5:Y:S02]  /*2f60*/  LDG.E.CONSTANT R24, desc[UR6][R10.64] ;  /* 0x000000060a187981 */ /* 0x000164000c1e9900 */
[----:B------:R-:W-:Y:S01]  /*2f70*/  @!P0 IMAD R27, R27, UR5, RZ ;  /* 0x000000051b1b8c24 */ /* 0x000fe2000f8e02ff */
[----:B-1----:R-:W-:-:S04]  /*2f80*/  @!P0 LEA R6, P1, R4, UR8, 0x2 ;  /* 0x0000000804068c11 */ /* 0x002fc8000f8210ff */
[----:B------:R-:W-:Y:S02]  /*2f90*/  @!P0 IADD3 R5, PT, PT, R5, R27, RZ ;  /* 0x0000001b05058210 */ /* 0x000fe40007ffe0ff */
[----:B------:R-:W-:Y:S02]  /*2fa0*/  LEA R27, R16, R1, 0x2 ;  /* 0x00000001101b7211 */ /* 0x000fe400078e10ff */
[----:B------:R-:W-:-:S03]  /*2fb0*/  @!P0 LEA.HI.X R7, R4, UR9, R5, 0x2, P1 ;  /* 0x0000000904078c11 */ /* 0x000fc600088f1405 */
[----:B------:R-:W4:Y:S04]  /*2fc0*/  LDL R4, [R27] ;  /* 0x000000001b047983 */ /* 0x000f280000100800 */
[----:B------:R1:W4:Y:S01]  /*2fd0*/  @!P0 LDG.E.CONSTANT R6, desc[UR6][R6.64] ;  /* 0x0000000606068981 */ /* 0x000322000c1e9900 */
[----:B------:R-:W-:-:S04]  /*2fe0*/  IADD3 R16, PT, PT, R16, 0x1, RZ ;  /* 0x0000000110107810 */ /* 0x000fc80007ffe0ff */
[----:B--2---:R-:W-:-:S04]  /*2ff0*/  ISETP.NE.AND P1, PT, R16, UR13, PT ;  /* 0x0000000d10007c0c */ /* 0x004fc8000bf25270 */
[----:B0-----:R-:W-:-:S04]  /*3000*/  SEL R10, R16, RZ, P1 ;  /* 0x000000ff100a7207 */ /* 0x001fc80000800000 */
[----:B------:R-:W-:Y:S01]  /*3010*/  LEA R11, R10, R1, 0x2 ;  /* 0x000000010a0b7211 */ /* 0x000fe200078e10ff */
[----:B---3--:R-:W-:-:S04]  /*3020*/  FADD R25, -R22, R25 ;  /* 0x0000001916197221 */ /* 0x008fc80000000100 */
[----:B------:R-:W-:-:S05]  /*3030*/  FADD R30, |R25|, -RZ ;  /* 0x800000ff191e7221 */ /* 0x000fca0000000200 */
[----:B------:R0:W-:Y:S04]  /*3040*/  STL [R27], R30 ;  /* 0x0000001e1b007387 */ /* 0x0001e80000100800 */
[----:B------:R-:W2:Y:S01]  /*3050*/  LDL R5, [R11] ;  /* 0x000000000b057983 */ /* 0x000ea20000100800 */
[----:B-1----:R-:W-:-:S04]  /*3060*/  FADD R7, |R25|, -R0 ;  /* 0x8000000019077221 */ /* 0x002fc80000000200 */
[----:B------:R-:W-:Y:S01]  /*3070*/  FADD R29, R7, R28 ;  /* 0x0000001c071d7221 */ /* 0x000fe20000000000 */
[----:B-----5:R-:W-:-:S04]  /*3080*/  @!P0 FADD R31, -R35, R24 ;  /* 0x00000018231f8221 */ /* 0x020fc80000000100 */
[----:B------:R-:W-:Y:S01]  /*3090*/  @!P0 FADD R25, R8, R31 ;  /* 0x0000001f08198221 */ /* 0x000fe20000000000 */
[----:B------:R-:W-:-:S03]  /*30a0*/  FADD R28, R29, -R28 ;  /* 0x8000001c1d1c7221 */ /* 0x000fc60000000000 */
[----:B------:R-:W-:Y:S01]  /*30b0*/  @!P0 FADD R0, -R8, R25 ;  /* 0x0000001908008221 */ /* 0x000fe20000000100 */
[----:B------:R-:W-:-:S03]  /*30c0*/  FADD R7, -R7, R28 ;  /* 0x0000001c07077221 */ /* 0x000fc60000000100 */
[----:B------:R-:W-:Y:S01]  /*30d0*/  @!P0 FADD R31, -R31, R0 ;  /* 0x000000001f1f8221 */ /* 0x000fe20000000100 */
[----:B----4-:R-:W-:-:S03]  /*30e0*/  FADD R4, -R4, -R7 ;  /* 0x8000000704047221 */ /* 0x010fc60000000100 */
[----:B------:R-:W-:Y:S01]  /*30f0*/  @!P0 FADD R16, -R6, -R31 ;  /* 0x8000001f06108221 */ /* 0x000fe20000000100 */
[----:B0-----:R-:W-:-:S03]  /*3100*/  FADD R30, R29, R4 ;  /* 0x000000041d1e7221 */ /* 0x001fc60000000000 */
[----:B------:R-:W-:Y:S01]  /*3110*/  @!P0 FADD R8, R25, R16 ;  /* 0x0000001019088221 */ /* 0x000fe20000000000 */
[----:B------:R-:W-:-:S03]  /*3120*/  FADD R29, -R29, R30 ;  /* 0x0000001e1d1d7221 */ /* 0x000fc60000000100 */
[----:B------:R-:W-:Y:S01]  /*3130*/  @!P0 FMUL R22, R8, R9 ;  /* 0x0000000908168220 */ /* 0x000fe20000400000 */
[----:B------:R-:W-:-:S03]  /*3140*/  FADD R7, -R4, R29 ;  /* 0x0000001d04077221 */ /* 0x000fc60000000100 */
[----:B------:R-:W-:-:S04]  /*3150*/  FADD R24, -R22, R24 ;  /* 0x0000001816187221 */ /* 0x000fc80000000100 */
[----:B------:R-:W-:-:S04]  /*3160*/  FADD R7, -R7, |R24| ;  /* 0x4000001807077221 */ /* 0x000fc80000000100 */
[----:B------:R-:W-:-:S04]  /*3170*/  FADD R27, R30, R7 ;  /* 0x000000071e1b7221 */ /* 0x000fc80000000000 */
[----:B------:R-:W-:-:S04]  /*3180*/  FADD R0, -R30, R27 ;  /* 0x0000001b1e007221 */ /* 0x000fc80000000100 */
[----:B------:R-:W-:Y:S01]  /*3190*/  FADD R0, -R7, R0 ;  /* 0x0000000007007221 */ /* 0x000fe20000000100 */
[----:B------:R-:W-:Y:S02]  /*31a0*/  IADD3 R4, P1, PT, R21, UR10, RZ ;  /* 0x0000000a15047c10 */ /* 0x000fe4000ff3e0ff */
[----:B------:R-:W-:Y:S01]  /*31b0*/  IADD3 R6, P2, PT, R17, UR10, RZ ;  /* 0x0000000a11067c10 */ /* 0x000fe2000ff5e0ff */
[----:B------:R-:W-:Y:S01]  /*31c0*/  FMUL R17, R30, R9 ;  /* 0x000000091e117220 */ /* 0x000fe20000400000 */
[----:B------:R-:W-:Y:S02]  /*31d0*/  FADD R24, |R24|, -RZ ;  /* 0x800000ff18187221 */ /* 0x000fe40000000200 */
[----:B------:R-:W-:Y:S01]  /*31e0*/  IADD3.X R7, PT, PT, R20, UR11, RZ, P2, !PT ;  /* 0x0000000b14077c10 */ /* 0x000fe200097fe4ff */
[----:B------:R-:W-:Y:S02]  /*31f0*/  VIADD R29, R13, 0x1 ;  /* 0x000000010d1d7836 */ /* 0x000fe40000000000 */
[----:B------:R0:W-:Y:S03]  /*3200*/  STL [R11], R24 ;  /* 0x000000180b007387 */ /* 0x0001e60000100800 */
[----:B------:R-:W-:Y:S01]  /*3210*/  ISETP.GE.AND P2, PT, R29, UR12, PT ;  /* 0x0000000c1d007c0c */ /* 0x000fe2000bf46270 */
[----:B------:R-:W-:Y:S01]  /*3220*/  @!P0 FADD R25, -R25, R8 ;  /* 0x0000000819198221 */ /* 0x000fe20000000100 */
[----:B------:R-:W-:Y:S01]  /*3230*/  IADD3 R10, PT, PT, R10, 0x1, RZ ;  /* 0x000000010a0a7810 */ /* 0x000fe20007ffe0ff */
[----:B------:R-:W-:Y:S01]  /*3240*/  BSSY.RECONVERGENT B0, `(.L_x_31) ;  /* 0x0000022000007945 */ /* 0x000fe20003800200 */
[----:B------:R-:W-:Y:S01]  /*3250*/  IADD3 R26, PT, PT, R26, 0x2, RZ ;  /* 0x000000021a1a7810 */ /* 0x000fe20007ffe0ff */
[----:B------:R-:W-:Y:S01]  /*3260*/  @!P0 FADD R35, -R16, R25 ;  /* 0x0000001910238221 */ /* 0x000fe20000000100 */
[----:B--2---:R-:W-:Y:S01]  /*3270*/  FADD R0, -R5, -R0 ;  /* 0x8000000005007221 */ /* 0x004fe20000000100 */
[----:B------:R-:W-:-:S03]  /*3280*/  IADD3.X R5, PT, PT, R14, UR11, RZ, P1, !PT ;  /* 0x0000000b0e057c10 */ /* 0x000fc60008ffe4ff */
[----:B------:R-:W-:-:S04]  /*3290*/  FADD R28, R27, R0 ;  /* 0x000000001b1c7221 */ /* 0x000fc80000000000 */
[----:B------:R-:W-:Y:S01]  /*32a0*/  FMUL R21, R28, R9 ;  /* 0x000000091c157220 */ /* 0x000fe20000400000 */
[----:B------:R0:W-:Y:S04]  /*32b0*/  STG.E desc[UR6][R4.64], R17 ;  /* 0x0000001104007986 */ /* 0x0001e8000c101906 */
[----:B------:R0:W-:Y:S01]  /*32c0*/  STG.E desc[UR6][R6.64], R21 ;  /* 0x0000001506007986 */ /* 0x0001e2000c101906 */
[----:B------:R-:W-:Y:S01]  /*32d0*/  ISETP.NE.AND P1, PT, R10, UR13, PT ;  /* 0x0000000d0a007c0c */ /* 0x000fe2000bf25270 */
[----:B------:R-:W-:Y:S01]  /*32e0*/  FADD R27, -R27, R28 ;  /* 0x0000001c1b1b7221 */ /* 0x000fe20000000100 */
[----:B------:R-:W-:Y:S11]  /*32f0*/  @P2 BRA `(.L_x_32) ;  /* 0x0000000000582947 */ /* 0x000ff60003800000 */
[----:B0-----:R-:W-:Y:S01]  /*3300*/  IMAD.WIDE.U32 R6, R29, UR5, R2 ;  /* 0x000000051d067c25 */ /* 0x001fe2000f8e0002 */
[----:B------:R-:W-:-:S04]  /*3310*/  UMOV UR4, URZ ;  /* 0x000000ff00047c82 */ /* 0x000fc80008000000 */
[----:B------:R-:W-:Y:S02]  /*3320*/  IADD3 R5, PT, PT, R7, UR4, RZ ;  /* 0x0000000407057c10 */ /* 0x000fe4000fffe0ff */
[C---:B------:R-:W-:Y:S02]  /*3330*/  LEA R4, P0, R6.reuse, UR8, 0x2 ;  /* 0x0000000806047c11 */ /* 0x040fe4000f8010ff */
[C---:B------:R-:W-:Y:S02]  /*3340*/  IADD3 R7, P2, PT, R15.reuse, -UR13, RZ ;  /* 0x8000000d0f077c10 */ /* 0x040fe4000ff5e0ff */
[----:B------:R-:W-:Y:S02]  /*3350*/  LEA.HI.X R5, R6, UR9, R5, 0x2, P0 ;  /* 0x0000000906057c11 */ /* 0x000fe400080f1405 */
[----:B------:R-:W-:Y:S01]  /*3360*/  LEA.HI.X.SX32 R11, R15, ~R12, 0x1, P2 ;  /* 0x8000000c0f0b7211 */ /* 0x000fe200010f0eff */
[----:B------:R-:W-:Y:S02]  /*3370*/  IMAD.WIDE.U32 R2, R7, UR5, R2 ;  /* 0x0000000507027c25 */ /* 0x000fe4000f8e0002 */
[----:B------:R-:W2:Y:S02]  /*3380*/  LDG.E.CONSTANT R4, desc[UR6][R4.64] ;  /* 0x0000000604047981 */ /* 0x000ea4000c1e9900 */
        /* <DEDUP_REMOVED lines=13> */
.L_x_32:
[----:B------:R-:W-:Y:S05]  /*3460*/  BSYNC.RECONVERGENT B0 ;  /* 0x0000000000007941 */ /* 0x000fea0003800200 */
.L_x_31:
[----:B------:R-:W-:Y:S01]  /*3470*/  ISETP.NE.AND P0, PT, R26, RZ, PT ;  /* 0x000000ff1a00720c */ /* 0x000fe20003f05270 */
[----:B------:R-:W-:Y:S01]  /*3480*/  FADD R0, -R0, R27 ;  /* 0x0000001b00007221 */ /* 0x000fe20000000100 */
[----:B------:R-:W-:-:S11]  /*3490*/  SEL R16, R10, RZ, P1 ;  /* 0x000000ff0a107207 */ /* 0x000fd60000800000 */
[----:B------:R-:W-:Y:S05]  /*34a0*/  @!P0 EXIT ;  /* 0x000000000000894d */ /* 0x000fea0003800000 */
[----:B------:R-:W-:Y:S01]  /*34b0*/  IADD3 R13, PT, PT, R13, 0x2, RZ ;  /* 0x000000020d0d7810 */ /* 0x000fe20007ffe0ff */
[----:B------:R-:W-:Y:S01]  /*34c0*/  VIADD R15, R15, 0x2 ;  /* 0x000000020f0f7836 */ /* 0x000fe20000000000 */
[----:B------:R-:W-:Y:S01]  /*34d0*/  IADD3 R23, PT, PT, R23, 0x2, RZ ;  /* 0x0000000217177810 */ /* 0x000fe20007ffe0ff */
[----:B------:R-:W-:Y:S06]  /*34e0*/  BRA `(.L_x_33) ;  /* 0xfffffff800487947 */ /* 0x000fec000383ffff */
.L_x_17:
[----:B------:R-:W0:Y:S01]  /*34f0*/  LDCU UR4, c[0x0][0x390] ;  /* 0x00007200ff0477ac */ /* 0x000e220008000800 */
[----:B------:R-:W1:Y:S01]  /*3500*/  S2UR UR5, SR_CgaCtaId ;  /* 0x00000000000579c3 */ /* 0x000e620000008800 */
[----:B------:R-:W-:Y:S01]  /*3510*/  IADD3 R6, PT, PT, R5, R0, RZ ;  /* 0x0000000005067210 */ /* 0x000fe20007ffe0ff */
[----:B------:R-:W-:Y:S01]  /*3520*/  IMAD R4, R3, R2, RZ ;  /* 0x0000000203047224 */ /* 0x000fe200078e02ff */
[----:B------:R-:W2:Y:S01]  /*3530*/  LDCU UR11, c[0x0][0x390] ;  /* 0x00007200ff0b77ac */ /* 0x000ea20008000800 */
[----:B------:R-:W-:Y:S01]  /*3540*/  BSSY.RECONVERGENT B0, `(.L_x_34) ;  /* 0x0000110000007945 */ /* 0x000fe20003800200 */
[----:B------:R-:W-:Y:S02]  /*3550*/  HFMA2 R21, -RZ, RZ, 0, 0 ;  /* 0x00000000ff157431 */ /* 0x000fe400000001ff */
[----:B------:R-:W-:Y:S01]  /*3560*/  IMAD.MOV.U32 R28, RZ, RZ, RZ ;  /* 0x000000ffff1c7224 */ /* 0x000fe200078e00ff */
[----:B------:R-:W3:Y:S01]  /*3570*/  LDCU UR10, c[0x0][0x38c] ;  /* 0x00007180ff0a77ac */ /* 0x000ee20008000800 */
[----:B------:R-:W-:Y:S01]  /*3580*/  MOV R0, RZ ;  /* 0x000000ff00007202 */ /* 0x000fe20000000f00 */
[----:B------:R-:W4:Y:S01]  /*3590*/  LDCU.64 UR12, c[0x0][0x380] ;  /* 0x00007000ff0c77ac */ /* 0x000f220008000a00 */
[----:B0-----:R-:W-:Y:S01]  /*35a0*/  MOV R27, UR4 ;  /* 0x00000004001b7c02 */ /* 0x001fe20008000f00 */
[----:B------:R-:W-:-:S03]  /*35b0*/  UMOV UR4, 0x400 ;  /* 0x0000040000047882 */ /* 0x000fc60000000000 */
[----:B------:R-:W-:Y:S01]  /*35c0*/  ISETP.GE.AND P0, PT, R6, R27, PT ;  /* 0x0000001b0600720c */ /* 0x000fe20003f06270 */
[----:B-1----:R-:W-:-:S06]  /*35d0*/  ULEA UR4, UR5, UR4, 0x18 ;  /* 0x0000000405047291 */ /* 0x002fcc000f8ec0ff */
[----:B------:R-:W-:-:S06]  /*35e0*/  LEA R4, R4, UR4, 0x2 ;  /* 0x0000000404047c11 */ /* 0x000fcc000f8e10ff */
[----:B--234-:R-:W-:Y:S05]  /*35f0*/  @P0 BRA `(.L_x_35) ;  /* 0x0000001000100947 */ /* 0x01cfea0003800000 */
[----:B------:R-:W-:Y:S01]  /*3600*/  MOV R3, R6 ;  /* 0x0000000600037202 */ /* 0x000fe20000000f00 */
[----:B------:R-:W-:Y:S01]  /*3610*/  BSSY.RECONVERGENT B1, `(.L_x_36) ;  /* 0x00000b4000017945 */ /* 0x000fe20003800200 */
[-C--:B------:R-:W-:Y:S02]  /*3620*/  IADD3 R11, PT, PT, R5, R2.reuse, RZ ;  /* 0x00000002050b7210 */ /* 0x080fe40007ffe0ff */
[----:B------:R-:W-:Y:S02]  /*3630*/  VIADDMNMX R0, R3, R2, R27, PT ;  /* 0x0000000203007246 */ /* 0x000fe4000380011b */
[----:B------:R-:W-:Y:S02]  /*3640*/  MOV R21, RZ ;  /* 0x000000ff00157202 */ /* 0x000fe40000000f00 */
[----:B------:R-:W-:Y:S02]  /*3650*/  VIMNMX R0, PT, PT, R11, R0, !PT ;  /* 0x000000000b007248 */ /* 0x000fe40007fe0100 */
[----:B------:R-:W-:-:S02]  /*3660*/  MOV R28, RZ ;  /* 0x000000ff001c7202 */ /* 0x000fc40000000f00 */
[----:B------:R-:W-:-:S04]  /*3670*/  IADD3 R0, PT, PT, -R11, R0, RZ ;  /* 0x000000000b007210 */ /* 0x000fc80007ffe1ff */
[C---:B------:R-:W-:Y:S01]  /*3680*/  ISETP.GE.U32.AND P0, PT, R0.reuse, 0x3, PT ;  /* 0x000000030000780c */ /* 0x040fe20003f06070 */
[----:B------:R-:W-:Y:S01]  /*3690*/  VIADD R26, R0, 0x1 ;  /* 0x00000001001a7836 */ /* 0x000fe20000000000 */
[----:B------:R-:W-:-:S04]  /*36a0*/  MOV R0, RZ ;  /* 0x000000ff00007202 */ /* 0x000fc80000000f00 */
[----:B------:R-:W-:-:S07]  /*36b0*/  LOP3.LUT R13, R26, 0x3, RZ, 0xc0, !PT ;  /* 0x000000031a0d7812 */ /* 0x000fce00078ec0ff */
[----:B------:R-:W-:Y:S05]  /*36c0*/  @!P0 BRA `(.L_x_37) ;  /* 0x0000000800a08947 */ /* 0x000fea0003800000 */
[----:B------:R-:W-:Y:S01]  /*36d0*/  LOP3.LUT R26, R26, 0xfffffffc, RZ, 0xc0, !PT ;  /* 0xfffffffc1a1a7812 */ /* 0x000fe200078ec0ff */
[----:B------:R-:W-:Y:S01]  /*36e0*/  HFMA2 R0, -RZ, RZ, 0, 0 ;  /* 0x00000000ff007431 */ /* 0x000fe200000001ff */
[----:B------:R-:W-:Y:S01]  /*36f0*/  BSSY.RECONVERGENT B2, `(.L_x_38) ;  /* 0x00000a4000027945 */ /* 0x000fe20003800200 */
[----:B------:R-:W-:Y:S01]  /*3700*/  IADD3 R12, PT, PT, R11, 0x1, RZ ;  /* 0x000000010b0c7810 */ /* 0x000fe20007ffe0ff */
[----:B------:R-:W-:Y:S01]  /*3710*/  VIADD R20, R5, 0x1 ;  /* 0x0000000105147836 */ /* 0x000fe20000000000 */
[----:B------:R-:W-:Y:S02]  /*3720*/  MOV R21, RZ ;  /* 0x000000ff00157202 */ /* 0x000fe40000000f00 */
[----:B------:R-:W-:-:S07]  /*3730*/  IADD3 R26, PT, PT, -R26, RZ, RZ ;  /* 0x000000ff1a1a7210 */ /* 0x000fce0007ffe1ff */
.L_x_41:
[----:B------:R-:W0:Y:S01]  /*3740*/  LDC.64 R2, c[0x0][0x388] ;  /* 0x0000e200ff027b82 */ /* 0x000e220000000a00 */
[----:B------:R-:W-:Y:S01]  /*3750*/  IADD3 R6, PT, PT, R12, -0x1, RZ ;  /* 0xffffffff0c067810 */ /* 0x000fe20007ffe0ff */
[----:B------:R-:W-:Y:S01]  /*3760*/  IMAD.U32 R27, RZ, RZ, UR11 ;  /* 0x0000000bff1b7e24 */ /* 0x000fe2000f8e00ff */
[----:B------:R-:W-:Y:S01]  /*3770*/  MOV R14, R18 ;  /* 0x00000012000e7202 */ /* 0x000fe20000000f00 */
[----:B------:R-:W-:Y:S01]  /*3780*/  UMOV UR4, URZ ;  /* 0x000000ff00047c82 */ /* 0x000fe20008000000 */
[----:B------:R-:W-:Y:S02]  /*3790*/  MOV R15, R19 ;  /* 0x00000013000f7202 */ /* 0x000fe40000000f00 */
        /* <DEDUP_REMOVED lines=11> */
[----:B------:R-:W-:-:S03]  /*3850*/  @!P2 LEA R32, P0, R16, R10, 0x2 ;  /* 0x0000000a1020a211 */ /* 0x000fc600078010ff */
[----:B------:R-:W-:-:S05]  /*3860*/  @!P2 IMAD.IADD R17, R17, 0x1, R23 ;  /* 0x000000011111a824 */ /* 0x000fca00078e0217 */
[----:B------:R-:W-:Y:S01]  /*3870*/  @!P2 LEA.HI.X R33, R16, R11, R17, 0x2, P0 ;  /* 0x0000000b1021a211 */ /* 0x000fe200000f1411 */
[----:B------:R-:W-:-:S04]  /*3880*/  IMAD.WIDE.U32 R16, R12, R3, R14 ;  /* 0x000000030c107225 */ /* 0x000fc800078e000e */
[----:B------:R1:W3:Y:S01]  /*3890*/  @!P2 LDG.E.CONSTANT R29, desc[UR6][R32.64] ;  /* 0x00000006201da981 */ /* 0x0002e2000c1e9900 */
[----:B------:R-:W-:Y:S02]  /*38a0*/  IADD3 R17, PT, PT, R17, UR4, RZ ;  /* 0x0000000411117c10 */ /* 0x000fe4000fffe0ff */
        /* <DEDUP_REMOVED lines=22> */
[C---:B------:R-:W-:Y:S01]  /*3a10*/  ISETP.GE.AND P0, PT, R24.reuse, R27, PT ;  /* 0x0000001b1800720c */ /* 0x040fe20003f06270 */
[C---:B------:R-:W-:Y:S01]  /*3a20*/  @!P2 FADD R8, R33.reuse, R34 ;  /* 0x000000222108a221 */ /* 0x040fe20000000000 */
        /* <DEDUP_REMOVED lines=20> */
[----:B------:R-:W-:Y:S01]  /*3b70*/  IADD3 R26, PT, PT, R26, 0x4, RZ ;  /* 0x000000041a1a7810 */ /* 0x000fe20007ffe0ff */
[----:B------:R-:W-:Y:S01]  /*3b80*/  BSSY.RECONVERGENT B3, `(.L_x_39) ;  /* 0x0000055000037945 */ /* 0x000fe20003800200 */
[----:B--2---:R-:W-:Y:S01]  /*3b90*/  FADD R29, -R22, R29 ;  /* 0x0000001d161d7221 */ /* 0x004fe20000000100 */
[----:B------:R-:W-:-:S03]  /*3ba0*/  @!P2 FMUL R22, R8, R9 ;  /* 0x000000090816a220 */ /* 0x000fc60000400000 */
[----:B------:R-:W-:Y:S01]  /*3bb0*/  FADD R17, |R29|, -R0 ;  /* 0x800000001d117221 */ /* 0x000fe20000000200 */
[----:B---3--:R-:W-:Y:S01]  /*3bc0*/  @!P1 FADD R30, -R30, -R37 ;  /* 0x800000251e1e9221 */ /* 0x008fe20000000100 */
[----:B------:R-:W-:Y:S02]  /*3bd0*/  IMAD R0, R21, 0x4, R4 ;  /* 0x0000000415007824 */ /* 0x000fe400078e0204 */
[----:B------:R-:W-:Y:S01]  /*3be0*/  FADD R16, -R22, R6 ;  /* 0x0000000616107221 */ /* 0x000fe20000000100 */
[----:B------:R-:W-:-:S04]  /*3bf0*/  @!P1 FADD R8, R31, R30 ;  /* 0x0000001e1f089221 */ /* 0x000fc80000000000 */
[----:B0-----:R-:W-:Y:S01]  /*3c00*/  @!P1 FADD R33, -R31, R8 ;  /* 0x000000081f219221 */ /* 0x001fe20000000100 */
[----:B------:R-:W-:Y:S01]  /*3c10*/  IADD3 R31, PT, PT, R21, 0x1, RZ ;  /* 0x00000001151f7810 */ /* 0x000fe20007ffe0ff */
[--C-:B------:R-:W-:Y:S01]  /*3c20*/  FADD R21, R17, R28.reuse ;  /* 0x0000001c11157221 */ /* 0x100fe20000000000 */
[----:B------:R-:W-:Y:S01]  /*3c30*/  @!P1 FMUL R22, R8, R9 ;  /* 0x0000000908169220 */ /* 0x000fe20000400000 */
[----:B------:R-:W-:Y:S01]  /*3c40*/  @!P1 FADD R35, -R30, R33 ;  /* 0x000000211e239221 */ /* 0x000fe20000000100 */
[-C--:B------:R-:W-:Y:S01]  /*3c50*/  ISETP.NE.AND P2, PT, R31, R2.reuse, PT ;  /* 0x000000021f00720c */ /* 0x080fe20003f45270 */
[----:B------:R-:W-:Y:S01]  /*3c60*/  FADD R28, R21, -R28 ;  /* 0x8000001c151c7221 */ /* 0x000fe20000000000 */
[----:B------:R-:W-:Y:S01]  /*3c70*/  FADD R33, |R29|, -RZ ;  /* 0x800000ff1d217221 */ /* 0x000fe20000000200 */
[----:B------:R-:W-:Y:S01]  /*3c80*/  FADD R23, -R22, R23 ;  /* 0x0000001716177221 */ /* 0x000fe20000000100 */
[----:B------:R-:W-:Y:S01]  /*3c90*/  SEL R37, R31, RZ, P2 ;  /* 0x000000ff1f257207 */ /* 0x000fe20001000000 */
[----:B----4-:R-:W-:Y:S01]  /*3ca0*/  @!P0 FADD R25, -R35, R32 ;  /* 0x0000002023198221 */ /* 0x010fe20000000100 */
[----:B------:R-:W-:Y:S01]  /*3cb0*/  FADD R31, -R17, R28 ;  /* 0x0000001c111f7221 */ /* 0x000fe20000000100 */
[----:B------:R0:W-:Y:S01]  /*3cc0*/  STS [R0], R33 ;  /* 0x0000002100007388 */ /* 0x0001e20000000800 */
[----:B------:R-:W-:Y:S01]  /*3cd0*/  IADD3 R29, PT, PT, R37, 0x1, RZ ;  /* 0x00000001251d7810 */ /* 0x000fe20007ffe0ff */
[----:B------:R-:W-:Y:S01]  /*3ce0*/  @!P0 FADD R17, R8, R25 ;  /* 0x0000001908118221 */ /* 0x000fe20000000000 */
[C---:B------:R-:W-:Y:S01]  /*3cf0*/  FADD R6, |R16|.reuse, -R31 ;  /* 0x8000001f10067221 */ /* 0x040fe20000000200 */
[----:B------:R-:W-:Y:S01]  /*3d00*/  FADD R31, |R16|, -RZ ;  /* 0x800000ff101f7221 */ /* 0x000fe20000000200 */
[----:B------:R-:W-:Y:S01]  /*3d10*/  ISETP.NE.AND P2, PT, R29, R2, PT ;  /* 0x000000021d00720c */ /* 0x000fe20003f45270 */
[----:B------:R-:W-:Y:S01]  /*3d20*/  @!P0 FADD R30, -R8, R17 ;  /* 0x00000011081e8221 */ /* 0x000fe20000000100 */
[----:B------:R-:W-:-:S02]  /*3d30*/  LEA R28, R37, R4, 0x2 ;  /* 0x00000004251c7211 */ /* 0x000fc400078e10ff */
[----:B------:R-:W-:Y:S01]  /*3d40*/  SEL R29, R29, RZ, P2 ;  /* 0x000000ff1d1d7207 */ /* 0x000fe20001000000 */
[----:B------:R-:W-:Y:S01]  /*3d50*/  @!P0 FADD R25, -R25, R30 ;  /* 0x0000001e19198221 */ /* 0x000fe20000000100 */
[C---:B0-----:R-:W-:Y:S01]  /*3d60*/  FADD R0, R21.reuse, R6 ;  /* 0x0000000615007221 */ /* 0x041fe20000000000 */
[----:B------:R0:W-:Y:S01]  /*3d70*/  STS [R28], R31 ;  /* 0x0000001f1c007388 */ /* 0x0001e20000000800 */
[----:B------:R-:W-:Y:S02]  /*3d80*/  IADD3 R30, PT, PT, R12, 0x2, RZ ;  /* 0x000000020c1e7810 */ /* 0x000fe40007ffe0ff */
[----:B------:R-:W-:Y:S02]  /*3d90*/  FADD R21, -R21, R0 ;  /* 0x0000000015157221 */ /* 0x000fe40000000100 */
[----:B------:R-:W-:Y:S01]  /*3da0*/  ISETP.GE.AND P3, PT, R30, R27, PT ;  /* 0x0000001b1e00720c */ /* 0x000fe20003f66270 */
[----:B-----5:R-:W-:Y:S01]  /*3db0*/  @!P0 FADD R24, -R24, -R25 ;  /* 0x8000001918188221 */ /* 0x020fe20000000100 */
[C---:B------:R-:W-:Y:S01]  /*3dc0*/  IADD3 R25, PT, PT, R29.reuse, 0x1, RZ ;  /* 0x000000011d197810 */ /* 0x040fe20007ffe0ff */
[----:B------:R-:W-:Y:S01]  /*3dd0*/  FADD R16, -R6, R21 ;  /* 0x0000001506107221 */ /* 0x000fe20000000100 */
[----:B------:R-:W-:Y:S01]  /*3de0*/  LEA R6, R29, R4, 0x2 ;  /* 0x000000041d067211 */ /* 0x000fe200078e10ff */
[----:B------:R-:W-:Y:S01]  /*3df0*/  @!P0 FADD R8, R17, R24 ;  /* 0x0000001811088221 */ /* 0x000fe20000000000 */
[----:B------:R-:W-:Y:S01]  /*3e00*/  ISETP.NE.AND P1, PT, R25, R2, PT ;  /* 0x000000021900720c */ /* 0x000fe20003f25270 */
[C---:B------:R-:W-:Y:S01]  /*3e10*/  FADD R33, |R23|.reuse, -R16 ;  /* 0x8000001017217221 */ /* 0x040fe20000000200 */
[----:B------:R-:W-:Y:S01]  /*3e20*/  FADD R29, |R23|, -RZ ;  /* 0x800000ff171d7221 */ /* 0x000fe20000000200 */
[----:B------:R-:W-:Y:S01]  /*3e30*/  @!P0 FMUL R22, R8, R9 ;  /* 0x0000000908168220 */ /* 0x000fe20000400000 */
[----:B------:R-:W-:Y:S01]  /*3e40*/  SEL R21, R25, RZ, P1 ;  /* 0x000000ff19157207 */ /* 0x000fe20000800000 */
[----:B------:R-:W-:Y:S01]  /*3e50*/  FADD R25, R0, R33 ;  /* 0x0000002100197221 */ /* 0x000fe20000000000 */
[----:B------:R-:W-:Y:S01]  /*3e60*/  @!P0 FADD R17, -R17, R8 ;  /* 0x0000000811118221 */ /* 0x000fe20000000100 */
[----:B------:R-:W-:Y:S01]  /*3e70*/  FADD R32, -R22, R32 ;  /* 0x0000002016207221 */ /* 0x000fe20000000100 */
[----:B------:R1:W-:Y:S01]  /*3e80*/  STS [R6], R29 ;  /* 0x0000001d06007388 */ /* 0x0003e20000000800 */
[----:B------:R-:W-:-:S02]  /*3e90*/  IMAD R16, R21, 0x4, R4 ;  /* 0x0000000415107824 */ /* 0x000fc400078e0204 */
[----:B------:R-:W-:Y:S01]  /*3ea0*/  FADD R0, -R0, R25 ;  /* 0x0000001900007221 */ /* 0x000fe20000000100 */
[----:B0-----:R-:W-:Y:S01]  /*3eb0*/  FADD R31, |R32|, -RZ ;  /* 0x800000ff201f7221 */ /* 0x001fe20000000200 */
[----:B------:R-:W-:Y:S01]  /*3ec0*/  IADD3 R21, PT, PT, R21, 0x1, RZ ;  /* 0x0000000115157810 */ /* 0x000fe20007ffe0ff */
[----:B------:R-:W-:Y:S01]  /*3ed0*/  @!P0 FADD R35, -R24, R17 ;  /* 0x0000001118238221 */ /* 0x000fe20000000100 */
[----:B------:R-:W-:Y:S01]  /*3ee0*/  FADD R23, -R33, R0 ;  /* 0x0000000021177221 */ /* 0x000fe20000000100 */
[----:B------:R-:W-:Y:S01]  /*3ef0*/  ISETP.NE.AND P1, PT, R26, RZ, PT ;  /* 0x000000ff1a00720c */ /* 0x000fe20003f25270 */
[----:B------:R1:W-:Y:S01]  /*3f00*/  STS [R16], R31 ;  /* 0x0000001f10007388 */ /* 0x0003e20000000800 */
[----:B------:R-:W-:Y:S01]  /*3f10*/  ISETP.NE.AND P2, PT, R21, R2, PT ;  /* 0x000000021500720c */ /* 0x000fe20003f45270 */
[----:B------:R-:W-:-:S04]  /*3f20*/  FADD R0, |R32|, -R23 ;  /* 0x8000001720007221 */ /* 0x000fc80000000200 */
[----:B------:R-:W-:-:S04]  /*3f30*/  FADD R28, R25, R0 ;  /* 0x00000000191c7221 */ /* 0x000fc80000000000 */
[----:B------:R-:W-:Y:S01]  /*3f40*/  FADD R25, -R25, R28 ;  /* 0x0000001c19197221 */ /* 0x000fe20000000100 */
[----:B-1----:R-:W-:Y:S06]  /*3f50*/  @P3 BRA `(.L_x_40) ;  /* 0x00000000005c3947 */ /* 0x002fec0003800000 */
[----:B------:R-:W-:Y:S01]  /*3f60*/  IMAD.WIDE.U32 R22, R30, R3, R14 ;  /* 0x000000031e167225 */ /* 0x000fe200078e000e */
[----:B------:R-:W-:-:S03]  /*3f70*/  UMOV UR4, URZ ;  /* 0x000000ff00047c82 */ /* 0x000fc60008000000 */
[----:B------:R-:W-:Y:S01]  /*3f80*/  VIADD R6, R20, 0x2 ;  /* 0x0000000214067836 */ /* 0x000fe20000000000 */
[----:B------:R-:W-:Y:S02]  /*3f90*/  IADD3 R17, PT, PT, R23, UR4, RZ ;  /* 0x0000000417117c10 */ /* 0x000fe4000fffe0ff */
[----:B------:R-:W-:Y:S01]  /*3fa0*/  LEA R16, P0, R22, R10, 0x2 ;  /* 0x0000000a16107211 */ /* 0x000fe200078010ff */
[----:B------:R-:W-:-:S03]  /*3fb0*/  IMAD.WIDE.U32 R14, R6, R3, R14 ;  /* 0x00000003060e7225 */ /* 0x000fc600078e000e */
[----:B------:R-:W-:Y:S02]  /*3fc0*/  LEA.HI.X R17, R22, R11, R17, 0x2, P0 ;  /* 0x0000000b16117211 */ /* 0x000fe400000f1411 */
[----:B------:R-:W-:-:S03]  /*3fd0*/  SHF.R.S32.HI R22, RZ, 0x1f, R6 ;  /* 0x0000001fff167819 */ /* 0x000fc60000011406 */
[----:B------:R-:W2:Y:S01]  /*3fe0*/  LDG.E.CONSTANT R16, desc[UR6][R16.64] ;  /* 0x0000000610107981 */ /* 0x000ea2000c1e9900 */
[----:B------:R-:W-:Y:S01]  /*3ff0*/  LEA R10, P0, R14, R10, 0x2 ;  /* 0x0000000a0e0a7211 */ /* 0x000fe200078010ff */
[----:B------:R-:W-:-:S05]  /*4000*/  IMAD R3, R22, R3, RZ ;  /* 0x0000000316037224 */ /* 0x000fca00078e02ff */
        /* <DEDUP_REMOVED lines=12> */
.L_x_40:
[----:B------:R-:W-:Y:S05]  /*40d0*/  BSYNC.RECONVERGENT B3 ;  /* 0x0000000000037941 */ /* 0x000fea0003800200 */
.L_x_39:
[----:B------:R-:W-:Y:S01]  /*40e0*/  FADD R0, -R0, R25 ;  /* 0x0000001900007221 */ /* 0x000fe20000000100 */
[----:B------:R-:W-:Y:S02]  /*40f0*/  IADD3 R12, PT, PT, R12, 0x4, RZ ;  /* 0x000000040c0c7810 */ /* 0x000fe40007ffe0ff */
[----:B------:R-:W-:Y:S02]  /*4100*/  SEL R21, R21, RZ, P2 ;  /* 0x000000ff15157207 */ /* 0x000fe40001000000 */
[----:B------:R-:W-:Y:S01]  /*4110*/  IADD3 R20, PT, PT, R20, 0x4, RZ ;  /* 0x0000000414147810 */ /* 0x000fe20007ffe0ff */
[----:B------:R-:W-:Y:S06]  /*4120*/  @P1 BRA `(.L_x_41) ;  /* 0xfffffff400841947 */ /* 0x000fec000383ffff */
[----:B------:R-:W-:Y:S05]  /*4130*/  BSYNC.RECONVERGENT B2 ;  /* 0x0000000000027941 */ /* 0x000fea0003800200 */
.L_x_38:
[----:B------:R-:W-:-:S07]  /*4140*/  IADD3 R3, PT, PT, R12, -0x2, RZ ;  /* 0xfffffffe0c037810 */ /* 0x000fce0007ffe0ff */
.L_x_37:
[----:B------:R-:W-:Y:S05]  /*4150*/  BSYNC.RECONVERGENT B1 ;  /* 0x0000000000017941 */ /* 0x000fea0003800200 */
.L_x_36:
[----:B------:R-:W-:-:S13]  /*4160*/  ISETP.NE.AND P0, PT, R13, RZ, PT ;  /* 0x000000ff0d00720c */ /* 0x000fda0003f05270 */
[----:B------:R-:W-:Y:S05]  /*4170*/  @!P0 BRA `(.L_x_35) ;  /* 0x0000000400308947 */ /* 0x000fea0003800000 */
[----:B------:R-:W0:Y:S01]  /*4180*/  LDC R4, c[0x0][0x38c] ;  /* 0x0000e300ff047b82 */ /* 0x000e220000000800 */
[----:B------:R-:W1:Y:S01]  /*4190*/  S2R R17, SR_TID.X ;  /* 0x0000000000117919 */ /* 0x000e620000002100 */
[----:B------:R-:W2:Y:S01]  /*41a0*/  LDCU.64 UR8, c[0x0][0x380] ;  /* 0x00007000ff0877ac */ /* 0x000ea20008000a00 */
[----:B------:R-:W-:Y:S01]  /*41b0*/  SHF.R.S32.HI R12, RZ, 0x1f, R2 ;  /* 0x0000001fff0c7819 */ /* 0x000fe20000011402 */
[----:B------:R-:W-:Y:S01]  /*41c0*/  IMAD.MOV.U32 R24, RZ, RZ, R3 ;  /* 0x000000ffff187224 */ /* 0x000fe200078e0003 */
[----:B------:R-:W-:Y:S01]  /*41d0*/  IADD3 R13, PT, PT, -R13, RZ, RZ ;  /* 0x000000ff0d0d7210 */ /* 0x000fe20007ffe1ff */
[----:B------:R-:W-:Y:S01]  /*41e0*/  UMOV UR4, URZ ;  /* 0x000000ff00047c82 */ /* 0x000fe20008000000 */
[----:B------:R-:W-:Y:S01]  /*41f0*/  MOV R23, R28 ;  /* 0x0000001c00177202 */ /* 0x000fe20000000f00 */
[----:B------:R-:W3:Y:S01]  /*4200*/  S2UR UR5, SR_CgaCtaId ;  /* 0x00000000000579c3 */ /* 0x000ee20000008800 */
[----:B------:R-:W-:-:S07]  /*4210*/  SHF.L.U32 R25, R18, 0x2, RZ ;  /* 0x0000000212197819 */ /* 0x000fce00000006ff */
[----:B------:R-:W4:Y:S08]  /*4220*/  LDC R6, c[0x0][0x388] ;  /* 0x0000e200ff067b82 */ /* 0x000f300000000800 */
[----:B------:R-:W4:Y:S01]  /*4230*/  LDC R27, c[0x0][0x390] ;  /* 0x0000e400ff1b7b82 */ /* 0x000f220000000800 */
[----:B0-----:R-:W-:-:S04]  /*4240*/  IMAD.WIDE.U32 R14, R3, R4, RZ ;  /* 0x00000004030e7225 */ /* 0x001fc800078e00ff */
[----:B------:R-:W-:Y:S01]  /*4250*/  VIADD R11, R15, UR4 ;  /* 0x000000040f0b7c36 */ /* 0x000fe20008000000 */
[----:B------:R-:W-:Y:S01]  /*4260*/  UMOV UR4, 0x400 ;  /* 0x0000040000047882 */ /* 0x000fe20000000000 */
[C---:B--2---:R-:W-:Y:S01]  /*4270*/  LEA R10, P0, R14.reuse, UR8, 0x2 ;  /* 0x000000080e0a7c11 */ /* 0x044fe2000f8010ff */
[----:B---3--:R-:W-:Y:S01]  /*4280*/  ULEA UR4, UR5, UR4, 0x18 ;  /* 0x0000000405047291 */ /* 0x008fe2000f8ec0ff */
[----:B-1----:R-:W-:Y:S01]  /*4290*/  IMAD R17, R17, R2, RZ ;  /* 0x0000000211117224 */ /* 0x002fe200078e02ff */
[----:B------:R-:W-:Y:S02]  /*42a0*/  IADD3 R15, PT, PT, R3, 0x1, RZ ;  /* 0x00000001030f7810 */ /* 0x000fe40007ffe0ff */
[----:B------:R-:W-:Y:S02]  /*42b0*/  LEA.HI.X R11, R14, UR9, R11, 0x2, P0 ;  /* 0x000000090e0b7c11 */ /* 0x000fe400080f140b */
[----:B------:R-:W-:Y:S02]  /*42c0*/  SHF.L.U64.HI R14, R18, 0x2, R19 ;  /* 0x00000002120e7819 */ /* 0x000fe40000010213 */
[----:B------:R-:W-:-:S07]  /*42d0*/  LEA R26, R17, UR4, 0x2 ;  /* 0x00000004111a7c11 */ /* 0x000fce000f8e10ff */
.L_x_44:
[----:B------:R-:W-:-:S04]  /*42e0*/  IADD3 R16, P0, PT, R25, R10, RZ ;  /* 0x0000000a19107210 */ /* 0x000fc80007f1e0ff */
[----:B------:R-:W-:-:S06]  /*42f0*/  IADD3.X R17, PT, PT, R14, R11, RZ, P0, !PT ;  /* 0x0000000b0e117210 */ /* 0x000fcc00007fe4ff */
[----:B------:R-:W2:Y:S01]  /*4300*/  LDG.E.CONSTANT R17, desc[UR6][R16.64] ;  /* 0x0000000610117981 */ /* 0x000ea2000c1e9900 */
[----:B------:R-:W-:Y:S01]  /*4310*/  LEA R31, R21, R26, 0x2 ;  /* 0x0000001a151f7211 */ /* 0x000fe200078e10ff */
[----:B------:R-:W-:Y:S01]  /*4320*/  BSSY.RECONVERGENT B1, `(.L_x_42) ;  /* 0x000002b000017945 */ /* 0x000fe20003800200 */
[----:B------:R-:W-:Y:S02]  /*4330*/  IADD3 R24, PT, PT, R24, 0x1, RZ ;  /* 0x0000000118187810 */ /* 0x000fe40007ffe0ff */
[----:B------:R-:W-:Y:S02]  /*4340*/  IADD3 R13, PT, PT, R13, 0x1, RZ ;  /* 0x000000010d0d7810 */ /* 0x000fe40007ffe0ff */
[----:B----4-:R-:W-:Y:S02]  /*4350*/  ISETP.GE.AND P2, PT, R24, R27, PT ;  /* 0x0000001b1800720c */ /* 0x010fe40003f46270 */
[----:B------:R-:W-:Y:S02]  /*4360*/  MOV R2, R6 ;  /* 0x0000000600027202 */ /* 0x000fe40000000f00 */
[----:B------:R-:W-:Y:S01]  /*4370*/  ISETP.NE.AND P0, PT, R13, RZ, PT ;  /* 0x000000ff0d00720c */ /* 0x000fe20003f05270 */
[----:B--2---:R-:W-:-:S04]  /*4380*/  FADD R29, -R22, R17 ;  /* 0x00000011161d7221 */ /* 0x004fc80000000100 */
[C---:B------:R-:W-:Y:S01]  /*4390*/  FADD R20, |R29|.reuse, -RZ ;  /* 0x800000ff1d147221 */ /* 0x040fe20000000200 */
[----:B------:R-:W-:Y:S01]  /*43a0*/  FADD R0, |R29|, -R0 ;  /* 0x800000001d007221 */ /* 0x000fe20000000200 */
[----:B------:R-:W-:-:S03]  /*43b0*/  VIADD R29, R21, 0x1 ;  /* 0x00000001151d7836 */ /* 0x000fc60000000000 */
[----:B------:R0:W-:Y:S01]  /*43c0*/  STS [R31], R20 ;  /* 0x000000141f007388 */ /* 0x0001e20000000800 */
[----:B------:R-:W-:Y:S01]  /*43d0*/  FADD R28, R0, R23 ;  /* 0x00000017001c7221 */ /* 0x000fe20000000000 */
[----:B------:R-:W-:-:S03]  /*43e0*/  ISETP.NE.AND P1, PT, R29, R2, PT ;  /* 0x000000021d00720c */ /* 0x000fc60003f25270 */
[----:B------:R-:W-:-:S04]  /*43f0*/  FADD R17, R28, -R23 ;  /* 0x800000171c117221 */ /* 0x000fc80000000000 */
[----:B------:R-:W-:Y:S01]  /*4400*/  FADD R0, -R0, R17 ;  /* 0x0000001100007221 */ /* 0x000fe20000000100 */
[----:B0-----:R-:W-:Y:S06]  /*4410*/  @P2 BRA `(.L_x_43) ;  /* 0x00000000006c2947 */ /* 0x001fec0003800000 */
[----:B------:R-:W-:Y:S01]  /*4420*/  IADD3 R16, PT, PT, R3, 0x1, RZ ;  /* 0x0000000103107810 */ /* 0x000fe20007ffe0ff */
[----:B------:R-:W-:Y:S01]  /*4430*/  UMOV UR4, URZ ;  /* 0x000000ff00047c82 */ /* 0x000fe20008000000 */
[----:B------:R-:W-:-:S03]  /*4440*/  IADD3 R21, P3, PT, R15, -R2, RZ ;  /* 0x800000020f157210 */ /* 0x000fc60007f7e0ff */
[----:B------:R-:W-:Y:S01]  /*4450*/  IMAD.WIDE.U32 R16, R16, UR10, RZ ;  /* 0x0000000a10107c25 */ /* 0x000fe2000f8e00ff */
[----:B------:R-:W-:-:S04]  /*4460*/  LEA.HI.X.SX32 R31, R15, ~R12, 0x1, P3 ;  /* 0x8000000c0f1f7211 */ /* 0x000fc800018f0eff */
[----:B------:R-:W-:Y:S02]  /*4470*/  IADD3 R17, PT, PT, R17, UR4, RZ ;  /* 0x0000000411117c10 */ /* 0x000fe4000fffe0ff */
[----:B------:R-:W-:-:S04]  /*4480*/  LEA R22, P2, R16, UR12, 0x2 ;  /* 0x0000000c10167c11 */ /* 0x000fc8000f8410ff */
[----:B------:R-:W-:Y:S01]  /*4490*/  LEA.HI.X R17, R16, UR13, R17, 0x2, P2 ;  /* 0x0000000d10117c11 */ /* 0x000fe200090f1411 */
[----:B------:R-:W-:Y:S01]  /*44a0*/  IMAD.MOV.U32 R16, RZ, RZ, R18 ;  /* 0x000000ffff107224 */ /* 0x000fe200078e0012 */
[----:B------:R-:W-:-:S04]  /*44b0*/  IADD3 R22, P2, PT, R25, R22, RZ ;  /* 0x0000001619167210 */ /* 0x000fc80007f5e0ff */
[----:B------:R-:W-:Y:S02]  /*44c0*/  IADD3.X R23, PT, PT, R14, R17, RZ, P2, !PT ;  /* 0x000000110e177210 */ /* 0x000fe400017fe4ff */
[----:B------:R-:W-:-:S03]  /*44d0*/  MOV R17, R19 ;  /* 0x0000001300117202 */ /* 0x000fc60000000f00 */
        /* <DEDUP_REMOVED lines=15> */
.L_x_43:
[----:B------:R-:W-:Y:S05]  /*45d0*/  BSYNC.RECONVERGENT B1 ;  /* 0x0000000000017941 */ /* 0x000fea0003800200 */
.L_x_42:
[C---:B------:R-:W-:Y:S02]  /*45e0*/  LEA R25, P2, R4.reuse, R25, 0x2 ;  /* 0x0000001904197211 */ /* 0x040fe400078410ff */
[----:B------:R-:W-:Y:S02]  /*45f0*/  SEL R21, R29, RZ, P1 ;  /* 0x000000ff1d157207 */ /* 0x000fe40000800000 */
[----:B------:R-:W-:Y:S02]  /*4600*/  IADD3 R15, PT, PT, R15, 0x1, RZ ;  /* 0x000000010f0f7810 */ /* 0x000fe40007ffe0ff */
[----:B------:R-:W-:Y:S02]  /*4610*/  LEA.HI.X R14, R4, R14, RZ, 0x2, P2 ;  /* 0x0000000e040e7211 */ /* 0x000fe400010f14ff */
[----:B------:R-:W-:Y:S01]  /*4620*/  MOV R23, R28 ;  /* 0x0000001c00177202 */ /* 0x000fe20000000f00 */
[----:B------:R-:W-:Y:S06]  /*4630*/  @P0 BRA `(.L_x_44) ;  /* 0xfffffffc00280947 */ /* 0x000fec000383ffff */
.L_x_35:
[----:B------:R-:W-:Y:S05]  /*4640*/  BSYNC.RECONVERGENT B0 ;  /* 0x0000000000007941 */ /* 0x000fea0003800200 */
.L_x_34:
        /* <DEDUP_REMOVED lines=18> */
[----:B------:R-:W-:Y:S02]  /*4770*/  IADD3 R23, PT, PT, R7, -0x1, RZ ;  /* 0xffffffff07177810 */ /* 0x000fe40007ffe0ff */
[----:B------:R-:W-:-:S13]  /*4780*/  ISETP.NE.U32.AND P1, PT, R5, 0x1, PT ;  /* 0x000000010500780c */ /* 0x000fda0003f25070 */
[----:B------:R-:W-:Y:S05]  /*4790*/  @!P1 BRA `(.L_x_46) ;  /* 0x0000000000f49947 */ /* 0x000fea0003800000 */
[----:B------:R-:W1:Y:S01]  /*47a0*/  LDC.64 R4, c[0x0][0x380] ;  /* 0x0000e000ff047b82 */ /* 0x000e620000000a00 */
[----:B------:R-:W-:Y:S01]  /*47b0*/  IMAD.WIDE.U32 R12, R23, UR8, R10 ;  /* 0x00000008170c7c25 */ /* 0x000fe2000f8e000a */
[----:B------:R-:W-:-:S03]  /*47c0*/  UMOV UR4, URZ ;  /* 0x000000ff00047c82 */ /* 0x000fc60008000000 */
[----:B0-----:R-:W-:Y:S01]  /*47d0*/  VIADD R3, R13, UR4 ;  /* 0x000000040d037c36 */ /* 0x001fe20008000000 */
[----:B------:R-:W-:-:S04]  /*47e0*/  SHF.L.U32 R23, R12, 0x2, RZ ;  /* 0x000000020c177819 */ /* 0x000fc800000006ff */
[----:B------:R-:W-:Y:S02]  /*47f0*/  SHF.L.U64.HI R16, R12, 0x2, R3 ;  /* 0x000000020c107819 */ /* 0x000fe40000010203 */
[----:B-1----:R-:W-:-:S04]  /*4800*/  IADD3 R12, P1, PT, R23, R4, RZ ;  /* 0x00000004170c7210 */ /* 0x002fc80007f3e0ff */
[----:B------:R-:W-:-:S06]  /*4810*/  IADD3.X R13, PT, PT, R16, R5, RZ, P1, !PT ;  /* 0x00000005100d7210 */ /* 0x000fcc0000ffe4ff */
[----:B------:R0:W2:Y:S01]  /*4820*/  LDG.E.CONSTANT R13, desc[UR6][R12.64] ;  /* 0x000000060c0d7981 */ /* 0x0000a2000c1e9900 */
[----:B------:R-:W1:Y:S01]  /*4830*/  S2UR UR5, SR_CgaCtaId ;  /* 0x00000000000579c3 */ /* 0x000e620000008800 */
[----:B------:R-:W-:Y:S01]  /*4840*/  UMOV UR4, 0x400 ;  /* 0x0000040000047882 */ /* 0x000fe20000000000 */
[----:B------:R-:W-:Y:S01]  /*4850*/  ISETP.GE.AND P2, PT, R7, R27, PT ;  /* 0x0000001b0700720c */ /* 0x000fe20003f46270 */
[----:B------:R-:W3:Y:S01]  /*4860*/  S2R R3, SR_TID.X ;  /* 0x0000000000037919 */ /* 0x000ee20000002100 */
[----:B0-----:R-:W-:Y:S01]  /*4870*/  IADD3 R12, P1, PT, R23, UR14, RZ ;  /* 0x0000000e170c7c10 */ /* 0x001fe2000ff3e0ff */
[----:B------:R-:W-:Y:S01]  /*4880*/  IMAD.MOV.U32 R23, RZ, RZ, R7 ;  /* 0x000000ffff177224 */ /* 0x000fe200078e0007 */
[----:B-1----:R-:W-:Y:S01]  /*4890*/  ULEA UR4, UR5, UR4, 0x18 ;  /* 0x0000000405047291 */ /* 0x002fe2000f8ec0ff */
[----:B---3--:R-:W-:-:S05]  /*48a0*/  IMAD R3, R3, R2, RZ ;  /* 0x0000000203037224 */ /* 0x008fca00078e02ff */
[----:B------:R-:W-:-:S04]  /*48b0*/  LEA R6, R3, UR4, 0x2 ;  /* 0x0000000403067c11 */ /* 0x000fc8000f8e10ff */
[C---:B------:R-:W-:Y:S02]  /*48c0*/  LEA R6, R21.reuse, R6, 0x2 ;  /* 0x0000000615067211 */ /* 0x040fe400078e10ff */
[----:B------:R-:W-:-:S03]  /*48d0*/  IADD3 R21, PT, PT, R21, 0x1, RZ ;  /* 0x0000000115157810 */ /* 0x000fc60007ffe0ff */
[----:B------:R-:W0:Y:S01]  /*48e0*/  LDS R14, [R6] ;  /* 0x00000000060e7984 */ /* 0x000e220000000800 */
[----:B--2---:R-:W-:Y:S01]  /*48f0*/  FADD R3, -R22, R13 ;  /* 0x0000000d16037221 */ /* 0x004fe20000000100 */
[----:B------:R-:W-:Y:S02]  /*4900*/  IADD3.X R13, PT, PT, R16, UR15, RZ, P1, !PT ;  /* 0x0000000f100d7c10 */ /* 0x000fe40008ffe4ff */
[----:B------:R-:W-:Y:S01]  /*4910*/  ISETP.NE.AND P1, PT, R21, R2, PT ;  /* 0x000000021500720c */ /* 0x000fe20003f25270 */
[----:B------:R-:W-:-:S03]  /*4920*/  FADD R15, -R0, |R3| ;  /* 0x40000003000f7221 */ /* 0x000fc60000000100 */
[----:B------:R-:W-:Y:S01]  /*4930*/  SEL R21, R21, RZ, P1 ;  /* 0x000000ff15157207 */ /* 0x000fe20000800000 */
[----:B------:R-:W-:-:S04]  /*4940*/  FADD R17, R28, R15 ;  /* 0x0000000f1c117221 */ /* 0x000fc80000000000 */
[----:B------:R-:W-:-:S04]  /*4950*/  FADD R28, -R28, R17 ;  /* 0x000000111c1c7221 */ /* 0x000fc80000000100 */
[----:B------:R-:W-:-:S04]  /*4960*/  FADD R15, -R15, R28 ;  /* 0x0000001c0f0f7221 */ /* 0x000fc80000000100 */
[----:B0-----:R-:W-:Y:S01]  /*4970*/  FADD R14, -R14, -R15 ;  /* 0x8000000f0e0e7221 */ /* 0x001fe20000000100 */
[----:B------:R-:W-:-:S03]  /*4980*/  FADD R15, |R3|, -RZ ;  /* 0x800000ff030f7221 */ /* 0x000fc60000000200 */
[C---:B------:R-:W-:Y:S02]  /*4990*/  FADD R28, R17.reuse, R14 ;  /* 0x0000000e111c7221 */ /* 0x040fe40000000000 */
[----:B------:R1:W-:Y:S02]  /*49a0*/  STS [R6], R15 ;  /* 0x0000000f06007388 */ /* 0x0003e40000000800 */
[----:B------:R-:W-:Y:S01]  /*49b0*/  FMUL R3, R28, R9 ;  /* 0x000000091c037220 */ /* 0x000fe20000400000 */
[----:B------:R-:W-:-:S04]  /*49c0*/  FADD R17, -R17, R28 ;  /* 0x0000001c11117221 */ /* 0x000fc80000000100 */
[----:B------:R1:W-:Y:S01]  /*49d0*/  STG.E desc[UR6][R12.64], R3 ;  /* 0x000000030c007986 */ /* 0x0003e2000c101906 */
[----:B------:R-:W-:Y:S01]  /*49e0*/  FADD R0, -R14, R17 ;  /* 0x000000110e007221 */ /* 0x000fe20000000100 */
[----:B------:R-:W-:Y:S06]  /*49f0*/  @P2 BRA `(.L_x_46) ;  /* 0x00000000005c2947 */ /* 0x000fec0003800000 */
[----:B-1----:R-:W-:Y:S01]  /*4a00*/  IMAD.WIDE.U32 R12, R7, UR8, R10 ;  /* 0x00000008070c7c25 */ /* 0x002fe2000f8e000a */
[----:B------:R-:W-:-:S04]  /*4a10*/  UMOV UR4, URZ ;  /* 0x000000ff00047c82 */ /* 0x000fc80008000000 */
[----:B------:R-:W-:Y:S02]  /*4a20*/  IADD3 R3, PT, PT, R13, UR4, RZ ;  /* 0x000000040d037c10 */ /* 0x000fe4000fffe0ff */
[C---:B------:R-:W-:Y:S02]  /*4a30*/  LEA R6, P1, R12.reuse, R4, 0x2 ;  /* 0x000000040c067211 */ /* 0x040fe400078210ff */
[----:B------:R-:W-:Y:S02]  /*4a40*/  IADD3 R13, PT, PT, R7, -R2, RZ ;  /* 0x80000002070d7210 */ /* 0x000fe40007ffe0ff */
[----:B------:R-:W-:Y:S02]  /*4a50*/  LEA.HI.X R7, R12, R5, R3, 0x2, P1 ;  /* 0x000000050c077211 */ /* 0x000fe400008f1403 */
[----:B------:R-:W-:Y:S01]  /*4a60*/  SHF.R.S32.HI R3, RZ, 0x1f, R13 ;  /* 0x0000001fff037819 */ /* 0x000fe2000001140d */
[----:B------:R-:W-:Y:S02]  /*4a70*/  IMAD.WIDE.U32 R10, R13, UR8, R10 ;  /* 0x000000080d0a7c25 */ /* 0x000fe4000f8e000a */
[----:B------:R-:W2:Y:S02]  /*4a80*/  LDG.E.CONSTANT R6, desc[UR6][R6.64] ;  /* 0x0000000606067981 */ /* 0x000ea4000c1e9900 */
[----:B------:R-:W-:Y:S01]  /*4a90*/  IMAD R3, R3, UR8, RZ ;  /* 0x0000000803037c24 */ /* 0x000fe2000f8e02ff */
[----:B------:R-:W-:-:S04]  /*4aa0*/  LEA R4, P1, R10, R4, 0x2 ;  /* 0x000000040a047211 */ /* 0x000fc800078210ff */
        /* <DEDUP_REMOVED lines=12> */
.L_x_46:
[----:B------:R-:W-:Y:S05]  /*4b70*/  BSYNC.RECONVERGENT B0 ;  /* 0x0000000000007941 */ /* 0x000fea0003800200 */
.L_x_45:
[----:B------:R-:W-:Y:S05]  /*4b80*/  @!P0 EXIT ;  /* 0x000000000000894d */ /* 0x000fea0003800000 */
[----:B01----:R-:W0:Y:S01]  /*4b90*/  S2R R3, SR_TID.X ;  /* 0x0000000000037919 */ /* 0x003e220000002100 */
[----:B------:R-:W1:Y:S01]  /*4ba0*/  S2UR UR5, SR_CgaCtaId ;  /* 0x00000000000579c3 */ /* 0x000e620000008800 */
[----:B------:R-:W-:Y:S01]  /*4bb0*/  UMOV UR4, 0x400 ;  /* 0x0000040000047882 */ /* 0x000fe20000000000 */
[CC--:B------:R-:W-:Y:S01]  /*4bc0*/  IADD3 R26, PT, PT, R23.reuse, -R2.reuse, RZ ;  /* 0x80000002171a7210 */ /* 0x0c0fe20007ffe0ff */
[C---:B------:R-:W-:Y:S01]  /*4bd0*/  IMAD.IADD R27, R23.reuse, 0x1, -R27 ;  /* 0x00000001171b7824 */ /* 0x040fe200078e0a1b */
[C---:B------:R-:W-:Y:S01]  /*4be0*/  IADD3 R17, PT, PT, R23.reuse, 0x1, RZ ;  /* 0x0000000117117810 */ /* 0x040fe20007ffe0ff */
[----:B------:R-:W2:Y:S01]  /*4bf0*/  LDCU UR10, c[0x0][0x390] ;  /* 0x00007200ff0a77ac */ /* 0x000ea20008000800 */
[----:B------:R-:W-:Y:S02]  /*4c00*/  SHF.R.S32.HI R16, RZ, 0x1f, R2 ;  /* 0x0000001fff107819 */ /* 0x000fe40000011402 */
[----:B------:R-:W-:Y:S01]  /*4c10*/  IADD3 R23, PT, PT, R23, 0x2, RZ ;  /* 0x0000000217177810 */ /* 0x000fe20007ffe0ff */
[----:B------:R-:W3:Y:S01]  /*4c20*/  LDCU.64 UR8, c[0x0][0x3a0] ;  /* 0x00007400ff0877ac */ /* 0x000ee20008000a00 */
[----:B-1----:R-:W-:Y:S01]  /*4c30*/  ULEA UR4, UR5, UR4, 0x18 ;  /* 0x0000000405047291 */ /* 0x002fe2000f8ec0ff */
[----:B0-----:R-:W-:-:S05]  /*4c40*/  IMAD R3, R3, R2, RZ ;  /* 0x0000000203037224 */ /* 0x001fca00078e02ff */
[----:B--23--:R-:W-:-:S07]  /*4c50*/  LEA R20, R3, UR4, 0x2 ;  /* 0x0000000403147c11 */ /* 0x00cfce000f8e10ff */
.L_x_49:
[----:B------:R-:W0:Y:S01]  /*4c60*/  LDC R25, c[0x0][0x38c] ;  /* 0x0000e300ff197b82 */ /* 0x000e220000000800 */
[C---:B------:R-:W-:Y:S01]  /*4c70*/  IADD3 R10, PT, PT, R17.reuse, -0x1, RZ ;  /* 0xffffffff110a7810 */ /* 0x040fe20007ffe0ff */
[----:B------:R-:W-:Y:S01]  /*4c80*/  IMAD.MOV.U32 R5, RZ, RZ, R19 ;  /* 0x000000ffff057224 */ /* 0x000fe200078e0013 */
[----:B------:R-:W-:Y:S01]  /*4c90*/  MOV R4, R18 ;  /* 0x0000001200047202 */ /* 0x000fe20000000f00 */
[----:B------:R-:W-:Y:S01]  /*4ca0*/  UMOV UR4, URZ ;  /* 0x000000ff00047c82 */ /* 0x000fe20008000000 */
[----:B------:R-:W-:-:S03]  /*4cb0*/  ISETP.GE.AND P0, PT, R17, UR10, PT ;  /* 0x0000000a11007c0c */ /* 0x000fc6000bf06270 */
[----:B------:R-:W1:Y:S01]  /*4cc0*/  LDC.64 R2, c[0x0][0x380] ;  /* 0x0000e000ff027b82 */ /* 0x000e620000000a00 */
[----:B0-----:R-:W-:-:S04]  /*4cd0*/  IMAD.WIDE.U32 R10, R10, R25, R4 ;  /* 0x000000190a0a7225 */ /* 0x001fc800078e0004 */
[----:B------:R-:W-:Y:S01]  /*4ce0*/  IMAD.WIDE.U32 R6, R17, R25, R4 ;  /* 0x0000001911067225 */ /* 0x000fe200078e0004 */
[----:B------:R-:W-:Y:S02]  /*4cf0*/  IADD3 R11, PT, PT, R11, UR4, RZ ;  /* 0x000000040b0b7c10 */ /* 0x000fe4000fffe0ff */
[C---:B------:R-:W-:Y:S02]  /*4d00*/  SHF.L.U32 R31, R10.reuse, 0x2, RZ ;  /* 0x000000020a1f7819 */ /* 0x040fe400000006ff */
[----:B------:R-:W-:Y:S02]  /*4d10*/  SHF.L.U64.HI R24, R10, 0x2, R11 ;  /* 0x000000020a187819 */ /* 0x000fe4000001020b */
[----:B-1----:R-:W-:Y:S02]  /*4d20*/  IADD3 R10, P1, PT, R31, R2, RZ ;  /* 0x000000021f0a7210 */ /* 0x002fe40007f3e0ff */
[----:B------:R-:W-:Y:S02]  /*4d30*/  IADD3 R7, PT, PT, R7, UR4, RZ ;  /* 0x0000000407077c10 */ /* 0x000fe4000fffe0ff */
[----:B------:R-:W-:Y:S01]  /*4d40*/  SHF.L.U32 R29, R6, 0x2, RZ ;  /* 0x00000002061d7819 */ /* 0x000fe200000006ff */
[----:B------:R-:W-:Y:S01]  /*4d50*/  IMAD.X R11, R24, 0x1, R3, P1 ;  /* 0x00000001180b7824 */ /* 0x000fe200008e0603 */
[----:B------:R-:W-:-:S02]  /*4d60*/  SHF.L.U64.HI R30, R6, 0x2, R7 ;  /* 0x00000002061e7819 */ /* 0x000fc40000010207 */
[-C--:B------:R-:W-:Y:S02]  /*4d70*/  IADD3 R6, P1, PT, R29, R2.reuse, RZ ;  /* 0x000000021d067210 */ /* 0x080fe40007f3e0ff */
[----:B------:R-:W-:Y:S01]  /*4d80*/  @!P0 IADD3 R12, PT, PT, R26, 0x1, RZ ;  /* 0x000000011a0c8810 */ /* 0x000fe20007ffe0ff */
[----:B------:R0:W2:Y:S01]  /*4d90*/  LDG.E.CONSTANT R11, desc[UR6][R10.64] ;  /* 0x000000060a0b7981 */ /* 0x0000a2000c1e9900 */
[----:B------:R-:W-:Y:S02]  /*4da0*/  IADD3.X R7, PT, PT, R30, R3, RZ, P1, !PT ;  /* 0x000000031e077210 */ /* 0x000fe40000ffe4ff */
[----:B------:R-:W-:Y:S01]  /*4db0*/  @!P0 SHF.R.S32.HI R14, RZ, 0x1f, R12 ;  /* 0x0000001fff0e8819 */ /* 0x000fe2000001140c */
[-C--:B------:R-:W-:Y:S02]  /*4dc0*/  @!P0 IMAD.WIDE.U32 R12, R12, R25.reuse, R4 ;  /* 0x000000190c0c8225 */ /* 0x080fe400078e0004 */
[----:B------:R2:W3:Y:S02]  /*4dd0*/  LDG.E.CONSTANT R6, desc[UR6][R6.64] ;  /* 0x0000000606067981 */ /* 0x0004e4000c1e9900 */
[----:B------:R-:W-:Y:S01]  /*4de0*/  @!P0 IMAD R15, R14, R25, RZ ;  /* 0x000000190e0f8224 */ /* 0x000fe200078e02ff */
[----:B------:R-:W-:-:S04]  /*4df0*/  @!P0 LEA R14, P1, R12, R2, 0x2 ;  /* 0x000000020c0e8211 */ /* 0x000fc800078210ff */
[----:B------:R-:W-:-:S04]  /*4e00*/  @!P0 IADD3 R13, PT, PT, R13, R15, RZ ;  /* 0x0000000f0d0d8210 */ /* 0x000fc80007ffe0ff */
[----:B------:R-:W-:Y:S02]  /*4e10*/  @!P0 LEA.HI.X R15, R12, R3, R13, 0x2, P1 ;  /* 0x000000030c0f8211 */ /* 0x000fe400008f140d */
[----:B------:R-:W1:Y:S03]  /*4e20*/  LDC R12, c[0x0][0x388] ;  /* 0x0000e200ff0c7b82 */ /* 0x000e660000000800 */
[----:B------:R4:W5:Y:S01]  /*4e30*/  @!P0 LDG.E.CONSTANT R14, desc[UR6][R14.64] ;  /* 0x000000060e0e8981 */ /* 0x000962000c1e9900 */
[C---:B------:R-:W-:Y:S01]  /*4e40*/  LEA R32, R21.reuse, R20, 0x2 ;  /* 0x0000001415207211 */ /* 0x040fe200078e10ff */
[----:B------:R-:W-:Y:S01]  /*4e50*/  VIADD R13, R21, 0x1 ;  /* 0x00000001150d7836 */ /* 0x000fe20000000000 */
[----:B------:R-:W-:Y:S01]  /*4e60*/  IADD3 R27, PT, PT, R27, 0x2, RZ ;  /* 0x000000021b1b7810 */ /* 0x000fe20007ffe0ff */
[----:B------:R-:W-:Y:S02]  /*4e70*/  BSSY.RECONVERGENT B0, `(.L_x_47) ;  /* 0x0000048000007945 */ /* 0x000fe40003800200 */
[----:B0-----:R-:W0:Y:S01]  /*4e80*/  LDS R10, [R32] ;  /* 0x00000000200a7984 */ /* 0x001e220000000800 */
[----:B-1----:R-:W-:-:S04]  /*4e90*/  ISETP.NE.AND P1, PT, R13, R12, PT ;  /* 0x0000000c0d00720c */ /* 0x002fc80003f25270 */
[----:B------:R-:W-:Y:S01]  /*4ea0*/  SEL R13, R13, RZ, P1 ;  /* 0x000000ff0d0d7207 */ /* 0x000fe20000800000 */
[----:B--2---:R-:W-:-:S04]  /*4eb0*/  FADD R7, -R22, R11 ;  /* 0x0000000b16077221 */ /* 0x004fc80000000100 */
[C---:B------:R-:W-:Y:S01]  /*4ec0*/  FADD R33, |R7|.reuse, -R0 ;  /* 0x8000000007217221 */ /* 0x040fe20000000200 */
[----:B------:R-:W-:Y:S01]  /*4ed0*/  FADD R37, |R7|, -RZ ;  /* 0x800000ff07257221 */ /* 0x000fe20000000200 */
[----:B---3--:R-:W-:Y:S01]  /*4ee0*/  @!P0 FADD R11, -R35, R6 ;  /* 0x00000006230b8221 */ /* 0x008fe20000000100 */
[----:B------:R-:W-:Y:S01]  /*4ef0*/  LEA R0, R13, R20, 0x2 ;  /* 0x000000140d007211 */ /* 0x000fe200078e10ff */
[--C-:B------:R-:W-:Y:S01]  /*4f00*/  FADD R7, R33, R28.reuse ;  /* 0x0000001c21077221 */ /* 0x100fe20000000000 */
[----:B------:R-:W-:Y:S01]  /*4f10*/  IADD3 R13, PT, PT, R13, 0x1, RZ ;  /* 0x000000010d0d7810 */ /* 0x000fe20007ffe0ff */
[C---:B----4-:R-:W-:Y:S01]  /*4f20*/  @!P0 FADD R15, R8.reuse, R11 ;  /* 0x0000000b080f8221 */ /* 0x050fe20000000000 */
[----:B------:R1:W-:Y:S01]  /*4f30*/  STS [R32], R37 ;  /* 0x0000002520007388 */ /* 0x0003e20000000800 */
[----:B------:R-:W-:Y:S02]  /*4f40*/  FADD R28, R7, -R28 ;  /* 0x8000001c071c7221 */ /* 0x000fe40000000000 */
[----:B------:R-:W-:Y:S01]  /*4f50*/  @!P0 FADD R34, -R8, R15 ;  /* 0x0000000f08228221 */ /* 0x000fe20000000100 */
[----:B------:R-:W2:Y:S01]  /*4f60*/  LDS R21, [R0] ;  /* 0x0000000000157984 */ /* 0x000ea20000000800 */
[----:B------:R-:W-:-:S02]  /*4f70*/  FADD R33, -R33, R28 ;  /* 0x0000001c21217221 */ /* 0x000fc40000000100 */
[----:B------:R-:W-:Y:S02]  /*4f80*/  @!P0 FADD R11, -R11, R34 ;  /* 0x000000220b0b8221 */ /* 0x000fe40000000100 */
[----:B0-----:R-:W-:Y:S02]  /*4f90*/  FADD R10, -R10, -R33 ;  /* 0x800000210a0a7221 */ /* 0x001fe40000000100 */
[----:B-----5:R-:W-:Y:S02]  /*4fa0*/  @!P0 FADD R14, -R14, -R11 ;  /* 0x8000000b0e0e8221 */ /* 0x020fe40000000100 */
[----:B-1----:R-:W-:Y:S02]  /*4fb0*/  FADD R32, R7, R10 ;  /* 0x0000000a07207221 */ /* 0x002fe40000000000 */
[----:B------:R-:W-:Y:S02]  /*4fc0*/  @!P0 FADD R8, R15, R14 ;  /* 0x0000000e0f088221 */ /* 0x000fe40000000000 */
[----:B------:R-:W-:-:S02]  /*4fd0*/  FADD R7, -R7, R32 ;  /* 0x0000002007077221 */ /* 0x000fc40000000100 */
[----:B------:R-:W-:Y:S01]  /*4fe0*/  @!P0 FMUL R22, R8, R9 ;  /* 0x0000000908168220 */ /* 0x000fe20000400000 */
[----:B------:R-:W-:Y:S01]  /*4ff0*/  @!P0 FADD R15, -R15, R8 ;  /* 0x000000080f0f8221 */ /* 0x000fe20000000100 */
[----:B------:R-:W-:Y:S02]  /*5000*/  FADD R10, -R10, R7 ;  /* 0x000000070a0a7221 */ /* 0x000fe40000000100 */
[----:B------:R-:W-:Y:S01]  /*5010*/  FADD R11, -R22, R6 ;  /* 0x00000006160b7221 */ /* 0x000fe20000000100 */
[----:B------:R-:W-:-:S03]  /*5020*/  @!P0 FADD R35, -R14, R15 ;  /* 0x0000000f0e238221 */ /* 0x000fc60000000100 */
[----:B------:R-:W-:Y:S01]  /*5030*/  FADD R7, -R10, |R11| ;  /* 0x4000000b0a077221 */ /* 0x000fe20000000100 */
[----:B------:R-:W-:-:S03]  /*5040*/  FADD R37, |R11|, -RZ ;  /* 0x800000ff0b257221 */ /* 0x000fc60000000200 */
[C---:B------:R-:W-:Y:S02]  /*5050*/  FADD R33, R32.reuse, R7 ;  /* 0x0000000720217221 */ /* 0x040fe40000000000 */
[----:B------:R0:W-:Y:S02]  /*5060*/  STS [R0], R37 ;  /* 0x0000002500007388 */ /* 0x0001e40000000800 */
[----:B------:R-:W-:-:S04]  /*5070*/  FADD R6, -R32, R33 ;  /* 0x0000002120067221 */ /* 0x000fc80000000100 */
[----:B------:R-:W-:Y:S01]  /*5080*/  FADD R10, -R7, R6 ;  /* 0x00000006070a7221 */ /* 0x000fe20000000100 */
[----:B------:R-:W-:-:S03]  /*5090*/  IADD3 R6, P1, PT, R31, UR8, RZ ;  /* 0x000000081f067c10 */ /* 0x000fc6000ff3e0ff */
[----:B--2---:R-:W-:Y:S01]  /*50a0*/  FADD R21, -R21, -R10 ;  /* 0x8000000a15157221 */ /* 0x004fe20000000100 */
[----:B------:R-:W-:Y:S01]  /*50b0*/  IADD3 R10, P2, PT, R29, UR8, RZ ;  /* 0x000000081d0a7c10 */ /* 0x000fe2000ff5e0ff */
[-C--:B------:R-:W-:Y:S01]  /*50c0*/  FMUL R29, R32, R9.reuse ;  /* 0x00000009201d7220 */ /* 0x080fe20000400000 */
[----:B------:R-:W-:Y:S01]  /*50d0*/  IADD3.X R7, PT, PT, R24, UR9, RZ, P1, !PT ;  /* 0x0000000918077c10 */ /* 0x000fe20008ffe4ff */
[----:B------:R-:W-:Y:S01]  /*50e0*/  FADD R28, R33, R21 ;  /* 0x00000015211c7221 */ /* 0x000fe20000000000 */
[----:B------:R-:W-:Y:S02]  /*50f0*/  IADD3.X R11, PT, PT, R30, UR9, RZ, P2, !PT ;  /* 0x000000091e0b7c10 */ /* 0x000fe400097fe4ff */
[----:B------:R-:W-:Y:S01]  /*5100*/  IADD3 R30, PT, PT, R17, 0x1, RZ ;  /* 0x00000001111e7810 */ /* 0x000fe20007ffe0ff */
[----:B------:R-:W-:Y:S01]  /*5110*/  FMUL R31, R28, R9 ;  /* 0x000000091c1f7220 */ /* 0x000fe20000400000 */
[----:B------:R0:W-:Y:S01]  /*5120*/  STG.E desc[UR6][R6.64], R29 ;  /* 0x0000001d06007986 */ /* 0x0001e2000c101906 */
[----:B------:R-:W-:Y:S01]  /*5130*/  ISETP.NE.AND P1, PT, R27, RZ, PT ;  /* 0x000000ff1b00720c */ /* 0x000fe20003f25270 */
[----:B------:R-:W-:Y:S01]  /*5140*/  FADD R24, -R33, R28 ;  /* 0x0000001c21187221 */ /* 0x000fe20000000100 */
[----:B------:R-:W-:Y:S01]  /*5150*/  ISETP.GE.AND P3, PT, R30, UR10, PT ;  /* 0x0000000a1e007c0c */ /* 0x000fe2000bf66270 */
[----:B------:R0:W-:Y:S01]  /*5160*/  STG.E desc[UR6][R10.64], R31 ;  /* 0x0000001f0a007986 */ /* 0x0001e2000c101906 */
[----:B------:R-:W-:-:S11]  /*5170*/  ISETP.NE.AND P2, PT, R13, R12, PT ;  /* 0x0000000c0d00720c */ /* 0x000fd60003f45270 */
[----:B0-----:R-:W-:Y:S05]  /*5180*/  @P3 BRA `(.L_x_48) ;  /* 0x0000000000583947 */ /* 0x001fea0003800000 */
[----:B------:R-:W-:Y:S01]  /*5190*/  IMAD.WIDE.U32 R6, R30, R25, R4 ;  /* 0x000000191e067225 */ /* 0x000fe200078e0004 */
[----:B------:R-:W-:Y:S01]  /*51a0*/  UMOV UR4, URZ ;  /* 0x000000ff00047c82 */ /* 0x000fe20008000000 */
[----:B------:R-:W-:Y:S02]  /*51b0*/  IADD3 R12, P3, PT, R23, -R12, RZ ;  /* 0x8000000c170c7210 */ /* 0x000fe40007f7e0ff */
[----:B------:R-:W-:Y:S01]  /*51c0*/  VIADD R0, R7, UR4 ;  /* 0x0000000407007c36 */ /* 0x000fe20008000000 */
[----:B------:R-:W-:-:S04]  /*51d0*/  LEA R10, P0, R6, R2, 0x2 ;  /* 0x00000002060a7211 */ /* 0x000fc800078010ff */
[----:B------:R-:W-:Y:S01]  /*51e0*/  LEA.HI.X R11, R6, R3, R0, 0x2, P0 ;  /* 0x00000003060b7211 */ /* 0x000fe200000f1400 */
[----:B------:R-:W-:Y:S01]  /*51f0*/  IMAD.WIDE.U32 R4, R12, R25, R4 ;  /* 0x000000190c047225 */ /* 0x000fe200078e0004 */
[----:B------:R-:W-:-:S03]  /*5200*/  LEA.HI.X.SX32 R0, R23, ~R16, 0x1, P3 ;  /* 0x8000001017007211 */ /* 0x000fc600018f0eff */
[----:B------:R-:W2:Y:S01]  /*5210*/  LDG.E.CONSTANT R10, desc[UR6][R10.64] ;  /* 0x000000060a0a7981 */ /* 0x000ea2000c1e9900 */
[----:B------:R-:W-:Y:S01]  /*5220*/  LEA R2, P0, R4, R2, 0x2 ;  /* 0x0000000204027211 */ /* 0x000fe200078010ff */
[----:B------:R-:W-:-:S05]  /*5230*/  IMAD R25, R0, R25, R5 ;  /* 0x0000001900197224 */ /* 0x000fca00078e0205 */
        /* <DEDUP_REMOVED lines=11> */
.L_x_48:
[----:B------:R-:W-:Y:S05]  /*52f0*/  BSYNC.RECONVERGENT B0 ;  /* 0x0000000000007941 */ /* 0x000fea0003800200 */
.L_x_47:
[----:B------:R-:W-:Y:S01]  /*5300*/  FADD R0, -R21, R24 ;  /* 0x0000001815007221 */ /* 0x000fe20000000100 */
[----:B------:R-:W-:Y:S02]  /*5310*/  IADD3 R26, PT, PT, R26, 0x2, RZ ;  /* 0x000000021a1a7810 */ /* 0x000fe40007ffe0ff */
[----:B------:R-:W-:Y:S02]  /*5320*/  IADD3 R17, PT, PT, R17, 0x2, RZ ;  /* 0x0000000211117810 */ /* 0x000fe40007ffe0ff */
[----:B------:R-:W-:Y:S02]  /*5330*/  SEL R21, R13, RZ, P2 ;  /* 0x000000ff0d157207 */ /* 0x000fe40001000000 */
[----:B------:R-:W-:Y:S01]  /*5340*/  IADD3 R23, PT, PT, R23, 0x2, RZ ;  /* 0x0000000217177810 */ /* 0x000fe20007ffe0ff */
[----:B------:R-:W-:Y:S06]  /*5350*/  @P1 BRA `(.L_x_49) ;  /* 0xfffffff800401947 */ /* 0x000fec000383ffff */
[----:B------:R-:W-:Y:S05]  /*5360*/  EXIT ;  /* 0x000000000000794d */ /* 0x000fea0003800000 */
        .weak           $__internal_0_$__cuda_sm20_rcp_rn_f32_slowpath
        .type           $__internal_0_$__cuda_sm20_rcp_rn_f32_slowpath,@function
        .size           $__internal_0_$__cuda_sm20_rcp_rn_f32_slowpath,(.L_x_95 - $__internal_0_$__cuda_sm20_rcp_rn_f32_slowpath)
$__internal_0_$__cuda_sm20_rcp_rn_f32_slowpath:
[----:B------:R-:W-:-:S04]  /*5370*/  SHF.L.U32 R6, R2, 0x1, RZ ;  /* 0x0000000102067819 */ /* 0x000fc800000006ff */
[----:B------:R-:W-:-:S04]  /*5380*/  SHF.R.U32.HI R6, RZ, 0x18, R6 ;  /* 0x00000018ff067819 */ /* 0x000fc80000011606 */
[----:B------:R-:W-:-:S13]  /*5390*/  ISETP.NE.U32.AND P0, PT, R6, RZ, PT ;  /* 0x000000ff0600720c */ /* 0x000fda0003f05070 */
[----:B------:R-:W-:Y:S05]  /*53a0*/  @P0 BRA `(.L_x_50) ;  /* 0x00000000002c0947 */ /* 0x000fea0003800000 */
[----:B------:R-:W-:-:S05]  /*53b0*/  IMAD.SHL.U32 R6, R2, 0x2, RZ ;  /* 0x0000000202067824 */ /* 0x000fca00078e00ff */
[----:B------:R-:W-:-:S13]  /*53c0*/  ISETP.NE.AND P0, PT, R6, RZ, PT ;  /* 0x000000ff0600720c */ /* 0x000fda0003f05270 */
[----:B------:R2:W3:Y:S01]  /*53d0*/  @!P0 MUFU.RCP R6, R2 ;  /* 0x0000000200068308 */ /* 0x0004e20000001000 */
[----:B------:R-:W-:Y:S05]  /*53e0*/  @!P0 BRA `(.L_x_51) ;  /* 0x0000000000a48947 */ /* 0x000fea0003800000 */
[----:B------:R-:W-:-:S04]  /*53f0*/  FFMA R9, R2, 1.84467440737095516160e+19, RZ ;  /* 0x5f80000002097823 */ /* 0x000fc800000000ff */
[----:B--2---:R-:W3:Y:S02]  /*5400*/  MUFU.RCP R2, R9 ;  /* 0x0000000900027308 */ /* 0x004ee40000001000 */
[----:B---3--:R-:W-:-:S04]  /*5410*/  FFMA R6, R9, R2, -1 ;  /* 0xbf80000009067423 */ /* 0x008fc80000000002 */
[----:B------:R-:W-:-:S04]  /*5420*/  FADD.FTZ R11, -R6, -RZ ;  /* 0x800000ff060b7221 */ /* 0x000fc80000010100 */
[----:B------:R-:W-:-:S04]  /*5430*/  FFMA R2, R2, R11, R2 ;  /* 0x0000000b02027223 */ /* 0x000fc80000000002 */
[----:B------:R-:W-:Y:S01]  /*5440*/  FFMA R6, R2, 1.84467440737095516160e+19, RZ ;  /* 0x5f80000002067823 */ /* 0x000fe200000000ff */
[----:B------:R-:W-:Y:S06]  /*5450*/  BRA `(.L_x_51) ;  /* 0x0000000000887947 */ /* 0x000fec0003800000 */
.L_x_50:
[----:B------:R-:W-:-:S04]  /*5460*/  IADD3 R9, PT, PT, R6, -0xfd, RZ ;  /* 0xffffff0306097810 */ /* 0x000fc80007ffe0ff */
[----:B------:R-:W-:-:S13]  /*5470*/  ISETP.GT.U32.AND P0, PT, R9, 0x1, PT ;  /* 0x000000010900780c */ /* 0x000fda0003f04070 */
[----:B------:R-:W-:Y:S05]  /*5480*/  @P0 BRA `(.L_x_52) ;  /* 0x0000000000780947 */ /* 0x000fea0003800000 */
[----:B------:R-:W-:Y:S01]  /*5490*/  LOP3.LUT R10, R2, 0x7fffff, RZ, 0xc0, !PT ;  /* 0x007fffff020a7812 */ /* 0x000fe200078ec0ff */
[----:B------:R-:W-:-:S03]  /*54a0*/  HFMA2 R14, -RZ, RZ, 0, 1.78813934326171875e-07 ;  /* 0x00000003ff0e7431 */ /* 0x000fc600000001ff */
[----:B------:R-:W-:-:S04]  /*54b0*/  LOP3.LUT R10, R10, 0x3f800000, RZ, 0xfc, !PT ;  /* 0x3f8000000a0a7812 */ /* 0x000fc800078efcff */
[----:B------:R-:W0:Y:S01]  /*54c0*/  MUFU.RCP R11, R10 ;  /* 0x0000000a000b7308 */ /* 0x000e220000001000 */
[----:B------:R-:W-:Y:S01]  /*54d0*/  SHF.L.U32 R15, R14, R9, RZ ;  /* 0x000000090e0f7219 */ /* 0x000fe200000006ff */
[----:B0-----:R-:W-:-:S04]  /*54e0*/  FFMA R12, R10, R11, -1 ;  /* 0xbf8000000a0c7423 */ /* 0x001fc8000000000b */
[----:B------:R-:W-:-:S04]  /*54f0*/  FADD.FTZ R12, -R12, -RZ ;  /* 0x800000ff0c0c7221 */ /* 0x000fc80000010100 */
[CCC-:B------:R-:W-:Y:S01]  /*5500*/  FFMA.RM R13, R11.reuse, R12.reuse, R11.reuse ;  /* 0x0000000c0b0d7223 */ /* 0x1c0fe2000000400b */
[----:B------:R-:W-:-:S04]  /*5510*/  FFMA.RP R12, R11, R12, R11 ;  /* 0x0000000c0b0c7223 */ /* 0x000fc8000000800b */
[C---:B------:R-:W-:Y:S02]  /*5520*/  LOP3.LUT R11, R13.reuse, 0x7fffff, RZ, 0xc0, !PT ;  /* 0x007fffff0d0b7812 */ /* 0x040fe400078ec0ff */
[----:B------:R-:W-:Y:S02]  /*5530*/  FSETP.NEU.FTZ.AND P0, PT, R13, R12, PT ;  /* 0x0000000c0d00720b */ /* 0x000fe40003f1d000 */
[----:B------:R-:W-:Y:S02]  /*5540*/  LOP3.LUT R12, R11, 0x800000, RZ, 0xfc, !PT ;  /* 0x008000000b0c7812 */ /* 0x000fe400078efcff */
[----:B------:R-:W-:Y:S02]  /*5550*/  SEL R11, RZ, 0xffffffff, !P0 ;  /* 0xffffffffff0b7807 */ /* 0x000fe40004000000 */
[----:B------:R-:W-:Y:S02]  /*5560*/  LOP3.LUT R10, R15, R12, RZ, 0xc0, !PT ;  /* 0x0000000c0f0a7212 */ /* 0x000fe400078ec0ff */
[----:B------:R-:W-:-:S02]  /*5570*/  IADD3 R11, PT, PT, -R11, RZ, RZ ;  /* 0x000000ff0b0b7210 */ /* 0x000fc40007ffe1ff */
[-C--:B------:R-:W-:Y:S02]  /*5580*/  SHF.R.U32.HI R10, RZ, R9.reuse, R10 ;  /* 0x00000009ff0a7219 */ /* 0x080fe4000001160a */
[----:B------:R-:W-:Y:S02]  /*5590*/  LOP3.LUT P1, RZ, R11, R9, R12, 0xf8, !PT ;  /* 0x000000090bff7212 */ /* 0x000fe4000782f80c */
[C---:B------:R-:W-:Y:S02]  /*55a0*/  LOP3.LUT P0, RZ, R10.reuse, 0x1, RZ, 0xc0, !PT ;  /* 0x000000010aff7812 */ /* 0x040fe4000780c0ff */
[----:B------:R-:W-:-:S04]  /*55b0*/  LOP3.LUT P2, RZ, R10, 0x2, RZ, 0xc0, !PT ;  /* 0x000000020aff7812 */ /* 0x000fc8000784c0ff */
[----:B------:R-:W-:Y:S02]  /*55c0*/  PLOP3.LUT P0, PT, P0, P1, P2, 0xe0, 0x0 ;  /* 0x000000000000781c */ /* 0x000fe40000703c20 */
[----:B------:R-:W-:Y:S02]  /*55d0*/  LOP3.LUT P1, RZ, R2, 0x7fffff, RZ, 0xc0, !PT ;  /* 0x007fffff02ff7812 */ /* 0x000fe4000782c0ff */
[----:B------:R-:W-:-:S04]  /*55e0*/  SEL R9, RZ, 0x1, !P0 ;  /* 0x00000001ff097807 */ /* 0x000fc80004000000 */
[----:B------:R-:W-:-:S04]  /*55f0*/  IADD3 R9, PT, PT, -R9, RZ, RZ ;  /* 0x000000ff09097210 */ /* 0x000fc80007ffe1ff */
[----:B------:R-:W-:Y:S01]  /*5600*/  ISETP.GE.AND P0, PT, R9, RZ, PT ;  /* 0x000000ff0900720c */ /* 0x000fe20003f06270 */
[----:B------:R-:W-:-:S05]  /*5610*/  VIADD R9, R6, 0xffffff04 ;  /* 0xffffff0406097836 */ /* 0x000fca0000000000 */
[----:B------:R-:W-:-:S07]  /*5620*/  SHF.R.U32.HI R9, RZ, R9, R12 ;  /* 0x00000009ff097219 */ /* 0x000fce000001160c */
[----:B------:R-:W-:-:S04]  /*5630*/  @!P0 IADD3 R9, PT, PT, R9, 0x1, RZ ;  /* 0x0000000109098810 */ /* 0x000fc80007ffe0ff */
[----:B------:R-:W-:-:S04]  /*5640*/  @!P1 SHF.L.U32 R9, R9, 0x1, RZ ;  /* 0x0000000109099819 */ /* 0x000fc800000006ff */
[----:B------:R-:W-:Y:S01]  /*5650*/  LOP3.LUT R6, R9, 0x80000000, R2, 0xf8, !PT ;  /* 0x8000000009067812 */ /* 0x000fe200078ef802 */
[----:B------:R-:W-:Y:S06]  /*5660*/  BRA `(.L_x_51) ;  /* 0x0000000000047947 */ /* 0x000fec0003800000 */
.L_x_52:
[----:B------:R0:W1:Y:S02]  /*5670*/  MUFU.RCP R6, R2 ;  /* 0x0000000200067308 */ /* 0x0000640000001000 */
.L_x_51:
[----:B------:R-:W-:Y:S02]  /*5680*/  MOV R10, R4 ;  /* 0x00000004000a7202 */ /* 0x000fe40000000f00 */
[----:B------:R-:W-:-:S04]  /*5690*/  MOV R11, 0x0 ;  /* 0x00000000000b7802 */ /* 0x000fc80000000f00 */
[----:B0123--:R-:W-:Y:S05]  /*56a0*/  RET.REL.NODEC R10 `(mean_ad_many_series_one_param_f32) ;  /* 0xffffffa80a547950 */ /* 0x00ffea0003c3ffff */
.L_x_53:
[----:B------:R-:W-:-:S00]  /*56b0*/  BRA `(.L_x_53) ;  /* 0xfffffffc00fc7947 */ /* 0x000fc0000383ffff */
[----:B------:R-:W-:-:S00]  /*56c0*/  NOP ;  /* 0x0000000000007918 */ /* 0x000fc00000000000 */
        /* <DEDUP_REMOVED lines=11> */
.L_x_95:


//--------------------- .text.mean_ad_batch_f32   --------------------------
	.section	.text.mean_ad_batch_f32,"ax",@progbits
	.align	128
        .global         mean_ad_batch_f32
        .type           mean_ad_batch_f32,@function
        .size           mean_ad_batch_f32,(.L_x_96 - mean_ad_batch_f32)
        .other          mean_ad_batch_f32,@"STO_CUDA_ENTRY STV_DEFAULT"
mean_ad_batch_f32:
.text.mean_ad_batch_f32:
[----:B------:R-:W-:Y:S08]  /*0000*/  LDC R1, c[0x0][0x37c] ;  /* 0x0000df00ff017b82 */ /* 0x000ff00000000800 */
[----:B------:R-:W0:Y:S01]  /*0010*/  LDC R5, c[0x0][0x3a0] ;  /* 0x0000e800ff057b82 */ /* 0x000e220000000800 */
[----:B------:R-:W0:Y:S02]  /*0020*/  LDCU UR4, c[0x0][0x39c] ;  /* 0x00007380ff0477ac */ /* 0x000e240008000800 */
[----:B0-----:R-:W-:-:S04]  /*0030*/  VIMNMX R0, PT, PT, R5, UR4, PT ;  /* 0x0000000405007c48 */ /* 0x001fc8000bfe0100 */
[----:B------:R-:W-:-:S13]  /*0040*/  ISETP.GE.AND P0, PT, R0, 0x1, PT ;  /* 0x000000010000780c */ /* 0x000fda0003f06270 */
[----:B------:R-:W-:Y:S05]  /*0050*/  @!P0 EXIT ;  /* 0x000000000000894d */ /* 0x000fea0003800000 */
[----:B------:R-:W0:Y:S01]  /*0060*/  S2R R4, SR_TID.X ;  /* 0x0000000000047919 */ /* 0x000e220000002100 */
[----:B------:R-:W1:Y:S01]  /*0070*/  LDCU UR4, c[0x0][0x360] ;  /* 0x00006c00ff0477ac */ /* 0x000e620008000800 */
[----:B------:R-:W2:Y:S01]  /*0080*/  S2R R3, SR_CTAID.X ;  /* 0x0000000000037919 */ /* 0x000ea20000002500 */
[----:B------:R-:W3:Y:S01]  /*0090*/  LDCU UR6, c[0x0][0x3a4] ;  /* 0x00007480ff0677ac */ /* 0x000ee20008000800 */
[----:B------:R-:W4:Y:S01]  /*00a0*/  LDCU UR5, c[0x0][0x370] ;  /* 0x00006e00ff0577ac */ /* 0x000f220008000800 */
[----:B-1----:R-:W-:Y:S01]  /*00b0*/  USHF.R.U32.HI UR4, URZ, 0x5, UR4 ;  /* 0x00000005ff047899 */ /* 0x002fe20008011604 */
[----:B0-----:R-:W-:-:S05]  /*00c0*/  SHF.R.U32.HI R0, RZ, 0x5, R4 ;  /* 0x00000005ff007819 */ /* 0x001fca0000011604 */
[----:B--2---:R-:W-:Y:S01]  /*00d0*/  IMAD R2, R3, UR4, R0 ;  /* 0x0000000403027c24 */ /* 0x004fe2000f8e0200 */
[----:B----4-:R-:W-:Y:S01]  /*00e0*/  UIMAD UR4, UR4, UR5, URZ ;  /* 0x00000005040472a4 */ /* 0x010fe2000f8e02ff */
[----:B---3--:R-:W-:-:S03]  /*00f0*/  IMAD R3, R0, UR6, RZ ;  /* 0x0000000600037c24 */ /* 0x008fc6000f8e02ff */
[----:B------:R-:W-:-:S13]  /*0100*/  ISETP.GE.AND P0, PT, R2, R5, PT ;  /* 0x000000050200720c */ /* 0x000fda0003f06270 */
[----:B------:R-:W-:Y:S05]  /*0110*/  @P0 EXIT ;  /* 0x000000000000094d */ /* 0x000fea0003800000 */
[----:B------:R-:W0:Y:S01]  /*0120*/  S2UR UR6, SR_CgaCtaId ;  /* 0x00000000000679c3 */ /* 0x000e220000008800 */
[----:B------:R-:W-:Y:S01]  /*0130*/  UMOV UR5, 0x400 ;  /* 0x0000040000057882 */ /* 0x000fe20000000000 */
[----:B------:R-:W-:Y:S01]  /*0140*/  LOP3.LUT R0, R4, 0x1f, RZ, 0xc0, !PT ;  /* 0x0000001f04007812 */ /* 0x000fe200078ec0ff */
[----:B------:R-:W1:Y:S01]  /*0150*/  LDCU.64 UR8, c[0x0][0x358] ;  /* 0x00006b00ff0877ac */ /* 0x000e620008000a00 */
[----:B0-----:R-:W-:-:S06]  /*0160*/  ULEA UR5, UR6, UR5, 0x18 ;  /* 0x0000000506057291 */ /* 0x001fcc000f8ec0ff */
[----:B-1----:R-:W-:-:S07]  /*0170*/  LEA R3, R3, UR5, 0x2 ;  /* 0x0000000503037c11 */ /* 0x002fce000f8e10ff */
.L_x_82:
[----:B0-2---:R-:W0:Y:S02]  /*0180*/  LDC.64 R6, c[0x0][0x388] ;  /* 0x0000e200ff067b82 */ /* 0x005e240000000a00 */
[----:B0-----:R-:W-:-:S05]  /*0190*/  IMAD.WIDE R6, R2, 0x4, R6 ;  /* 0x0000000402067825 */ /* 0x001fca00078e0206 */
[----:B------:R-:W2:Y:S01]  /*01a0*/  LDG.E.CONSTANT R5, desc[UR8][R6.64] ;  /* 0x0000000806057981 */ /* 0x000ea2000c1e9900 */
[----:B------:R-:W-:Y:S01]  /*01b0*/  BSSY B0, `(.L_x_54) ;  /* 0x000016d000007945 */ /* 0x000fe20003800000 */
[----:B--2---:R-:W-:Y:S02]  /*01c0*/  ISETP.GE.U32.AND P0, PT, R5, 0x1, PT ;  /* 0x000000010500780c */ /* 0x004fe40003f06070 */
[----:B------:R-:W-:-:S04]  /*01d0*/  SHF.R.S32.HI R4, RZ, 0x1f, R5 ;  /* 0x0000001fff047819 */ /* 0x000fc80000011405 */
[----:B------:R-:W-:-:S13]  /*01e0*/  ISETP.GE.AND.EX P0, PT, R4, RZ, PT, P0 ;  /* 0x000000ff0400720c */ /* 0x000fda0003f06300 */
[----:B-1----:R-:W-:Y:S05]  /*01f0*/  @!P0 BRA `(.L_x_55) ;  /* 0x0000001400a08947 */ /* 0x002fea0003800000 */
[----:B------:R-:W0:Y:S01]  /*0200*/  LDCU.64 UR6, c[0x0][0x390] ;  /* 0x00007200ff0677ac */ /* 0x000e220008000a00 */
[----:B------:R-:W-:Y:S01]  /*0210*/  SHF.R.S32.HI R11, RZ, 0x1f, R2 ;  /* 0x0000001fff0b7819 */ /* 0x000fe20000011402 */
[----:B------:R-:W1:Y:S01]  /*0220*/  LDC R7, c[0x0][0x39c] ;  /* 0x0000e700ff077b82 */ /* 0x000e620000000800 */
[----:B0-----:R-:W-:-:S04]  /*0230*/  LEA R8, P0, R2, UR6, 0x2 ;  /* 0x0000000602087c11 */ /* 0x001fc8000f8010ff */
[----:B------:R-:W-:-:S05]  /*0240*/  LEA.HI.X R9, R2, UR7, R11, 0x2, P0 ;  /* 0x0000000702097c11 */ /* 0x000fca00080f140b */
[----:B------:R-:W2:Y:S01]  /*0250*/  LDG.E.CONSTANT R21, desc[UR8][R8.64] ;  /* 0x0000000808157981 */ /* 0x000ea2000c1e9900 */
[-C--:B-1----:R-:W-:Y:S01]  /*0260*/  IMAD R11, R11, R7.reuse, RZ ;  /* 0x000000070b0b7224 */ /* 0x082fe200078e02ff */
[----:B------:R-:W-:Y:S01]  /*0270*/  BSSY.RECONVERGENT B1, `(.L_x_56) ;  /* 0x0000052000017945 */ /* 0x000fe20003800200 */
[----:B------:R-:W-:Y:S01]  /*0280*/  IMAD.WIDE.U32 R14, R2, R7, RZ ;  /* 0x00000007020e7225 */ /* 0x000fe200078e00ff */
[----:B------:R-:W-:-:S03]  /*0290*/  LOP3.LUT R16, RZ, R0, RZ, 0x33, !PT ;  /* 0x00000000ff107212 */ /* 0x000fc600078e33ff */
[----:B------:R-:W-:Y:S01]  /*02a0*/  IMAD.IADD R6, R15, 0x1, R11 ;  /* 0x000000010f067824 */ /* 0x000fe200078e020b */
[----:B--2---:R-:W-:-:S04]  /*02b0*/  VIMNMX R13, PT, PT, R21, R7, PT ;  /* 0x00000007150d7248 */ /* 0x004fc80003fe0100 */
[----:B------:R-:W-:-:S13]  /*02c0*/  ISETP.GE.AND P0, PT, R0, R13, PT ;  /* 0x0000000d0000720c */ /* 0x000fda0003f06270 */
[----:B------:R-:W-:Y:S05]  /*02d0*/  @P0 BRA `(.L_x_57) ;  /* 0x00000004002c0947 */ /* 0x000fea0003800000 */
[----:B------:R-:W-:Y:S01]  /*02e0*/  IMAD.IADD R10, R16, 0x1, R13 ;  /* 0x00000001100a7824 */ /* 0x000fe200078e020d */
[----:B------:R-:W-:Y:S01]  /*02f0*/  BSSY.RECONVERGENT B2, `(.L_x_58) ;  /* 0x0000022000027945 */ /* 0x000fe20003800200 */
[----:B------:R-:W-:-:S03]  /*0300*/  MOV R11, R0 ;  /* 0x00000000000b7202 */ /* 0x000fc60000000f00 */
[C---:B------:R-:W-:Y:S02]  /*0310*/  ISETP.GE.U32.AND P1, PT, R10.reuse, 0xe0, PT ;  /* 0x000000e00a00780c */ /* 0x040fe40003f26070 */
[----:B------:R-:W-:-:S04]  /*0320*/  LEA.HI R19, R10, 0x1, RZ, 0x1b ;  /* 0x000000010a137811 */ /* 0x000fc800078fd8ff */
[----:B------:R-:W-:-:S04]  /*0330*/  LOP3.LUT R20, R19, 0x7, RZ, 0xc0, !PT ;  /* 0x0000000713147812 */ /* 0x000fc800078ec0ff */
[----:B------:R-:W-:-:S03]  /*0340*/  ISETP.NE.AND P0, PT, R20, RZ, PT ;  /* 0x000000ff1400720c */ /* 0x000fc60003f05270 */
[----:B------:R-:W-:Y:S10]  /*0350*/  @!P1 BRA `(.L_x_59) ;  /* 0x00000000006c9947 */ /* 0x000ff40003800000 */
[----:B------:R-:W0:Y:S01]  /*0360*/  LDCU.64 UR6, c[0x0][0x3a8] ;  /* 0x00007500ff0677ac */ /* 0x000e220008000a00 */
[----:B------:R-:W-:Y:S01]  /*0370*/  IADD3 R18, P1, PT, R0, R14, RZ ;  /* 0x0000000e00127210 */ /* 0x000fe20007f3e0ff */
[----:B------:R-:W-:Y:S01]  /*0380*/  IMAD.MOV.U32 R11, RZ, RZ, R0 ;  /* 0x000000ffff0b7224 */ /* 0x000fe200078e0000 */
[----:B------:R-:W-:Y:S02]  /*0390*/  LOP3.LUT R8, R19, 0xffffff8, RZ, 0xc0, !PT ;  /* 0x0ffffff813087812 */ /* 0x000fe400078ec0ff */
[----:B------:R-:W-:Y:S01]  /*03a0*/  MOV R17, 0x7fffffff ;  /* 0x7fffffff00117802 */ /* 0x000fe20000000f00 */
[----:B------:R-:W-:Y:S02]  /*03b0*/  IMAD.X R9, RZ, RZ, R6, P1 ;  /* 0x000000ffff097224 */ /* 0x000fe400008e0606 */
[----:B------:R-:W-:Y:S01]  /*03c0*/  IMAD.MOV R12, RZ, RZ, -R8 ;  /* 0x000000ffff0c7224 */ /* 0x000fe200078e0a08 */
[----:B0-----:R-:W-:-:S04]  /*03d0*/  LEA R13, P2, R18, UR6, 0x2 ;  /* 0x00000006120d7c11 */ /* 0x001fc8000f8410ff */
[----:B------:R-:W-:Y:S02]  /*03e0*/  IADD3 R13, P1, PT, R13, 0x200, RZ ;  /* 0x000002000d0d7810 */ /* 0x000fe40007f3e0ff */
[----:B------:R-:W-:-:S05]  /*03f0*/  LEA.HI.X R18, R18, UR7, R9, 0x2, P2 ;  /* 0x0000000712127c11 */ /* 0x000fca00090f1409 */
[----:B------:R-:W-:-:S07]  /*0400*/  IMAD.X R18, RZ, RZ, R18, P1 ;  /* 0x000000ffff127224 */ /* 0x000fce00008e0612 */
.L_x_60:
[----:B0-----:R-:W-:Y:S01]  /*0410*/  MOV R8, R13 ;  /* 0x0000000d00087202 */ /* 0x001fe20000000f00 */
[----:B------:R-:W-:Y:S02]  /*0420*/  IMAD.MOV.U32 R9, RZ, RZ, R18 ;  /* 0x000000ffff097224 */ /* 0x000fe400078e0012 */
[----:B------:R-:W-:Y:S01]  /*0430*/  VIADD R12, R12, 0x8 ;  /* 0x000000080c0c7836 */ /* 0x000fe20000000000 */
[----:B------:R-:W-:Y:S01]  /*0440*/  IADD3 R13, P2, PT, R8, 0x400, RZ ;  /* 0x00000400080d7810 */ /* 0x000fe20007f5e0ff */
[----:B------:R-:W-:Y:S01]  /*0450*/  VIADD R11, R11, 0x100 ;  /* 0x000001000b0b7836 */ /* 0x000fe20000000000 */
[----:B------:R0:W-:Y:S02]  /*0460*/  STG.E desc[UR8][R8.64+-0x200], R17 ;  /* 0xfffe001108007986 */ /* 0x0001e4000c101908 */
[----:B------:R-:W-:Y:S02]  /*0470*/  ISETP.NE.AND P1, PT, R12, RZ, PT ;  /* 0x000000ff0c00720c */ /* 0x000fe40003f25270 */
[----:B------:R0:W-:Y:S01]  /*0480*/  STG.E desc[UR8][R8.64+-0x180], R17 ;  /* 0xfffe801108007986 */ /* 0x0001e2000c101908 */
[----:B------:R-:W-:-:S03]  /*0490*/  IADD3.X R18, PT, PT, RZ, R9, RZ, P2, !PT ;  /* 0x00000009ff127210 */ /* 0x000fc600017fe4ff */
[----:B------:R0:W-:Y:S04]  /*04a0*/  STG.E desc[UR8][R8.64+-0x100], R17 ;  /* 0xffff001108007986 */ /* 0x0001e8000c101908 */
[----:B------:R0:W-:Y:S04]  /*04b0*/  STG.E desc[UR8][R8.64+-0x80], R17 ;  /* 0xffff801108007986 */ /* 0x0001e8000c101908 */
[----:B------:R0:W-:Y:S04]  /*04c0*/  STG.E desc[UR8][R8.64], R17 ;  /* 0x0000001108007986 */ /* 0x0001e8000c101908 */
[----:B------:R0:W-:Y:S04]  /*04d0*/  STG.E desc[UR8][R8.64+0x80], R17 ;  /* 0x0000801108007986 */ /* 0x0001e8000c101908 */
[----:B------:R0:W-:Y:S04]  /*04e0*/  STG.E desc[UR8][R8.64+0x100], R17 ;  /* 0x0001001108007986 */ /* 0x0001e8000c101908 */
[----:B------:R0:W-:Y:S01]  /*04f0*/  STG.E desc[UR8][R8.64+0x180], R17 ;  /* 0x0001801108007986 */ /* 0x0001e2000c101908 */
[----:B------:R-:W-:Y:S05]  /*0500*/  @P1 BRA `(.L_x_60) ;  /* 0xfffffffc00c01947 */ /* 0x000fea000383ffff */
.L_x_59:
[----:B------:R-:W-:Y:S05]  /*0510*/  BSYNC.RECONVERGENT B2 ;  /* 0x0000000000027941 */ /* 0x000fea0003800200 */
.L_x_58:
[----:B------:R-:W-:Y:S05]  /*0520*/  @!P0 BRA `(.L_x_57) ;  /* 0x0000000000988947 */ /* 0x000fea0003800000 */
[----:B------:R-:W-:Y:S01]  /*0530*/  ISETP.GE.U32.AND P0, PT, R20, 0x4, PT ;  /* 0x000000041400780c */ /* 0x000fe20003f06070 */
[----:B------:R-:W-:Y:S01]  /*0540*/  BSSY.RECONVERGENT B2, `(.L_x_61) ;  /* 0x000000e000027945 */ /* 0x000fe20003800200 */
[----:B------:R-:W-:-:S11]  /*0550*/  LOP3.LUT P1, R19, R19, 0x3, RZ, 0xc0, !PT ;  /* 0x0000000313137812 */ /* 0x000fd6000782c0ff */
[----:B------:R-:W-:Y:S05]  /*0560*/  @!P0 BRA `(.L_x_62) ;  /* 0x00000000002c8947 */ /* 0x000fea0003800000 */
[----:B------:R-:W1:Y:S01]  /*0570*/  LDCU.64 UR6, c[0x0][0x3a8] ;  /* 0x00007500ff0677ac */ /* 0x000e620008000a00 */
[C---:B0-----:R-:W-:Y:S01]  /*0580*/  IADD3 R9, P0, PT, R11.reuse, R14, RZ ;  /* 0x0000000e0b097210 */ /* 0x041fe20007f1e0ff */
[----:B------:R-:W-:Y:S01]  /*0590*/  VIADD R11, R11, 0x80 ;  /* 0x000000800b0b7836 */ /* 0x000fe20000000000 */
[----:B------:R-:W-:-:S03]  /*05a0*/  MOV R13, 0x7fffffff ;  /* 0x7fffffff000d7802 */ /* 0x000fc60000000f00 */
[----:B------:R-:W-:Y:S01]  /*05b0*/  IMAD.X R12, RZ, RZ, R6, P0 ;  /* 0x000000ffff0c7224 */ /* 0x000fe200000e0606 */
[----:B-1----:R-:W-:-:S04]  /*05c0*/  LEA R8, P0, R9, UR6, 0x2 ;  /* 0x0000000609087c11 */ /* 0x002fc8000f8010ff */
[----:B------:R-:W-:-:S05]  /*05d0*/  LEA.HI.X R9, R9, UR7, R12, 0x2, P0 ;  /* 0x0000000709097c11 */ /* 0x000fca00080f140c */
[----:B------:R1:W-:Y:S04]  /*05e0*/  STG.E desc[UR8][R8.64], R13 ;  /* 0x0000000d08007986 */ /* 0x0003e8000c101908 */
[----:B------:R1:W-:Y:S04]  /*05f0*/  STG.E desc[UR8][R8.64+0x80], R13 ;  /* 0x0000800d08007986 */ /* 0x0003e8000c101908 */
[----:B------:R1:W-:Y:S04]  /*0600*/  STG.E desc[UR8][R8.64+0x100], R13 ;  /* 0x0001000d08007986 */ /* 0x0003e8000c101908 */
[----:B------:R1:W-:Y:S02]  /*0610*/  STG.E desc[UR8][R8.64+0x180], R13 ;  /* 0x0001800d08007986 */ /* 0x0003e4000c101908 */
.L_x_62:
[----:B------:R-:W-:Y:S05]  /*0620*/  BSYNC.RECONVERGENT B2 ;  /* 0x0000000000027941 */ /* 0x000fea0003800200 */
.L_x_61:
[----:B------:R-:W-:Y:S05]  /*0630*/  @!P1 BRA `(.L_x_57) ;  /* 0x0000000000549947 */ /* 0x000fea0003800000 */
[----:B------:R-:W-:Y:S01]  /*0640*/  LOP3.LUT P0, RZ, R10, 0x20, RZ, 0xc0, !PT ;  /* 0x000000200aff7812 */ /* 0x000fe2000780c0ff */
[----:B------:R-:W-:Y:S01]  /*0650*/  BSSY.RECONVERGENT B2, `(.L_x_63) ;  /* 0x000000d000027945 */ /* 0x000fe20003800200 */
[----:B------:R-:W-:-:S11]  /*0660*/  ISETP.NE.AND P1, PT, R19, 0x1, PT ;  /* 0x000000011300780c */ /* 0x000fd60003f25270 */
[----:B01----:R-:W0:Y:S02]  /*0670*/  @!P0 LDC.64 R8, c[0x0][0x3a8] ;  /* 0x0000ea00ff088b82 */ /* 0x003e240000000a00 */
[----:B------:R-:W-:Y:S05]  /*0680*/  @!P1 BRA `(.L_x_64) ;  /* 0x0000000000249947 */ /* 0x000fea0003800000 */
[----:B------:R-:W1:Y:S01]  /*0690*/  LDCU.64 UR6, c[0x0][0x3a8] ;  /* 0x00007500ff0677ac */ /* 0x000e620008000a00 */
[C---:B------:R-:W-:Y:S01]  /*06a0*/  IADD3 R10, P1, PT, R11.reuse, R14, RZ ;  /* 0x0000000e0b0a7210 */ /* 0x040fe20007f3e0ff */
[----:B------:R-:W-:Y:S01]  /*06b0*/  VIADD R11, R11, 0x40 ;  /* 0x000000400b0b7836 */ /* 0x000fe20000000000 */
[----:B------:R-:W-:-:S03]  /*06c0*/  MOV R17, 0x7fffffff ;  /* 0x7fffffff00117802 */ /* 0x000fc60000000f00 */
[----:B------:R-:W-:Y:S01]  /*06d0*/  IMAD.X R13, RZ, RZ, R6, P1 ;  /* 0x000000ffff0d7224 */ /* 0x000fe200008e0606 */
[----:B-1----:R-:W-:-:S04]  /*06e0*/  LEA R12, P1, R10, UR6, 0x2 ;  /* 0x000000060a0c7c11 */ /* 0x002fc8000f8210ff */
[----:B------:R-:W-:-:S05]  /*06f0*/  LEA.HI.X R13, R10, UR7, R13, 0x2, P1 ;  /* 0x000000070a0d7c11 */ /* 0x000fca00088f140d */
[----:B------:R1:W-:Y:S04]  /*0700*/  STG.E desc[UR8][R12.64], R17 ;  /* 0x000000110c007986 */ /* 0x0003e8000c101908 */
[----:B------:R1:W-:Y:S02]  /*0710*/  STG.E desc[UR8][R12.64+0x80], R17 ;  /* 0x000080110c007986 */ /* 0x0003e4000c101908 */
.L_x_64:
[----:B------:R-:W-:Y:S05]  /*0720*/  BSYNC.RECONVERGENT B2 ;  /* 0x0000000000027941 */ /* 0x000fea0003800200 */
.L_x_63:
[----:B------:R-:W-:-:S05]  /*0730*/  @!P0 IADD3 R10, P1, PT, R11, R14, RZ ;  /* 0x0000000e0b0a8210 */ /* 0x000fca0007f3e0ff */
[----:B------:R-:W-:Y:S01]  /*0740*/  @!P0 IMAD.X R11, RZ, RZ, R6, P1 ;  /* 0x000000ffff0b8224 */ /* 0x000fe200008e0606 */
[----:B0-----:R-:W-:-:S04]  /*0750*/  @!P0 LEA R8, P1, R10, R8, 0x2 ;  /* 0x000000080a088211 */ /* 0x001fc800078210ff */
[----:B------:R-:W-:Y:S02]  /*0760*/  @!P0 LEA.HI.X R9, R10, R9, R11, 0x2, P1 ;  /* 0x000000090a098211 */ /* 0x000fe400008f140b */
[----:B------:R-:W-:-:S05]  /*0770*/  @!P0 MOV R11, 0x7fffffff ;  /* 0x7fffffff000b8802 */ /* 0x000fca0000000f00 */
[----:B------:R2:W-:Y:S02]  /*0780*/  @!P0 STG.E desc[UR8][R8.64], R11 ;  /* 0x0000000b08008986 */ /* 0x0005e4000c101908 */
.L_x_57:
[----:B------:R-:W-:Y:S05]  /*0790*/  BSYNC.RECONVERGENT B1 ;  /* 0x0000000000017941 */ /* 0x000fea0003800200 */
.L_x_56:
[----:B-1----:R-:W1:Y:S02]  /*07a0*/  LDC R12, c[0x0][0x398] ;  /* 0x0000e600ff0c7b82 */ /* 0x002e640000000800 */
[----:B-1----:R-:W-:-:S05]  /*07b0*/  IMAD.IADD R10, R5, 0x1, R12 ;  /* 0x00000001050a7824 */ /* 0x002fca00078e020c */
[----:B------:R-:W-:-:S04]  /*07c0*/  ISETP.GT.AND P0, PT, R10, R7, PT ;  /* 0x000000070a00720c */ /* 0x000fc80003f04270 */
[----:B------:R-:W-:-:S13]  /*07d0*/  ISETP.GE.OR P0, PT, R21, R7, P0 ;  /* 0x000000071500720c */ /* 0x000fda0000706670 */
[----:B------:R-:W-:Y:S05]  /*07e0*/  @P0 BRA `(.L_x_55) ;  /* 0x0000001000240947 */ /* 0x000fea0003800000 */
[----:B------:R-:W-:Y:S01]  /*07f0*/  ISETP.GE.AND P0, PT, R0, R5, PT ;  /* 0x000000050000720c */ /* 0x000fe20003f06270 */
[----:B------:R-:W-:Y:S01]  /*0800*/  BSSY.RECONVERGENT B1, `(.L_x_65) ;  /* 0x0000073000017945 */ /* 0x000fe20003800200 */
[----:B------:R-:W-:-:S11]  /*0810*/  IMAD.MOV.U32 R18, RZ, RZ, RZ ;  /* 0x000000ffff127224 */ /* 0x000fd600078e00ff */
[----:B------:R-:W-:Y:S05]  /*0820*/  @P0 BRA `(.L_x_66) ;  /* 0x0000000400c00947 */ /* 0x000fea0003800000 */
[----:B------:R-:W-:Y:S01]  /*0830*/  IADD3 R16, PT, PT, R5, R16, RZ ;  /* 0x0000001005107210 */ /* 0x000fe20007ffe0ff */
[----:B------:R-:W-:Y:S01]  /*0840*/  BSSY.RECONVERGENT B2, `(.L_x_67) ;  /* 0x0000033000027945 */ /* 0x000fe20003800200 */
[----:B------:R-:W-:Y:S02]  /*0850*/  IMAD.MOV.U32 R18, RZ, RZ, RZ ;  /* 0x000000ffff127224 */ /* 0x000fe400078e00ff */
[C---:B------:R-:W-:Y:S01]  /*0860*/  ISETP.GE.U32.AND P0, PT, R16.reuse, 0x1e0, PT ;  /* 0x000001e01000780c */ /* 0x040fe20003f06070 */
[----:B--2---:R-:W-:Y:S01]  /*0870*/  IMAD.MOV.U32 R11, RZ, RZ, R0 ;  /* 0x000000ffff0b7224 */ /* 0x004fe200078e0000 */
[----:B------:R-:W-:-:S04]  /*0880*/  LEA.HI R7, R16, 0x1, RZ, 0x1b ;  /* 0x0000000110077811 */ /* 0x000fc800078fd8ff */
[----:B------:R-:W-:-:S04]  /*0890*/  LOP3.LUT R25, R7, 0xf, RZ, 0xc0, !PT ;  /* 0x0000000f07197812 */ /* 0x000fc800078ec0ff */
[----:B------:R-:W-:-:S03]  /*08a0*/  ISETP.NE.AND P1, PT, R25, RZ, PT ;  /* 0x000000ff1900720c */ /* 0x000fc60003f25270 */
[----:B------:R-:W-:Y:S10]  /*08b0*/  @!P0 BRA `(.L_x_68) ;  /* 0x0000000000ac8947 */ /* 0x000ff40003800000 */
[----:B------:R-:W-:Y:S02]  /*08c0*/  HFMA2 R13, -RZ, RZ, 0, 0 ;  /* 0x00000000ff0d7431 */ /* 0x000fe400000001ff */
[----:B------:R-:W-:Y:S02]  /*08d0*/  IMAD.MOV.U32 R18, RZ, RZ, RZ ;  /* 0x000000ffff127224 */ /* 0x000fe400078e00ff */
[----:B------:R-:W-:-:S07]  /*08e0*/  IMAD.MOV.U32 R11, RZ, RZ, R0 ;  /* 0x000000ffff0b7224 */ /* 0x000fce00078e0000 */
.L_x_69:
[----:B0-----:R-:W0:Y:S01]  /*08f0*/  LDC.64 R8, c[0x0][0x380] ;  /* 0x0000e000ff087b82 */ /* 0x001e220000000a00 */
[----:B------:R-:W-:-:S05]  /*0900*/  IADD3 R17, PT, PT, R11, R12, RZ ;  /* 0x0000000c0b117210 */ /* 0x000fca0007ffe0ff */
[----:B0-----:R-:W-:-:S05]  /*0910*/  IMAD.WIDE R8, R17, 0x4, R8 ;  /* 0x0000000411087825 */ /* 0x001fca00078e0208 */
[----:B------:R-:W2:Y:S04]  /*0920*/  LDG.E.CONSTANT R19, desc[UR8][R8.64] ;  /* 0x0000000808137981 */ /* 0x000ea8000c1e9900 */
[----:B------:R-:W3:Y:S04]  /*0930*/  LDG.E.CONSTANT R27, desc[UR8][R8.64+0x80] ;  /* 0x00008008081b7981 */ /* 0x000ee8000c1e9900 */
[----:B------:R-:W4:Y:S04]  /*0940*/  LDG.E.CONSTANT R20, desc[UR8][R8.64+0x100] ;  /* 0x0001000808147981 */ /* 0x000f28000c1e9900 */
[----:B------:R-:W5:Y:S04]  /*0950*/  LDG.E.CONSTANT R24, desc[UR8][R8.64+0x180] ;  /* 0x0001800808187981 */ /* 0x000f68000c1e9900 */
[----:B------:R-:W5:Y:S04]  /*0960*/  LDG.E.CONSTANT R23, desc[UR8][R8.64+0x200] ;  /* 0x0002000808177981 */ /* 0x000f68000c1e9900 */
[----:B------:R-:W5:Y:S04]  /*0970*/  LDG.E.CONSTANT R22, desc[UR8][R8.64+0x280] ;  /* 0x0002800808167981 */ /* 0x000f68000c1e9900 */
[----:B------:R-:W5:Y:S04]  /*0980*/  LDG.E.CONSTANT R17, desc[UR8][R8.64+0x300] ;  /* 0x0003000808117981 */ /* 0x000f68000c1e9900 */
[----:B------:R-:W5:Y:S01]  /*0990*/  LDG.E.CONSTANT R16, desc[UR8][R8.64+0x380] ;  /* 0x0003800808107981 */ /* 0x000f62000c1e9900 */
[----:B--2---:R-:W-:-:S03]  /*09a0*/  FADD R18, R19, R18 ;  /* 0x0000001213127221 */ /* 0x004fc60000000000 */
[----:B------:R-:W2:Y:S01]  /*09b0*/  LDG.E.CONSTANT R19, desc[UR8][R8.64+0x400] ;  /* 0x0004000808137981 */ /* 0x000ea2000c1e9900 */
[----:B---3--:R-:W-:-:S03]  /*09c0*/  FADD R27, R18, R27 ;  /* 0x0000001b121b7221 */ /* 0x008fc60000000000 */
[----:B------:R-:W3:Y:S01]  /*09d0*/  LDG.E.CONSTANT R18, desc[UR8][R8.64+0x480] ;  /* 0x0004800808127981 */ /* 0x000ee2000c1e9900 */
[----:B----4-:R-:W-:-:S03]  /*09e0*/  FADD R27, R27, R20 ;  /* 0x000000141b1b7221 */ /* 0x010fc60000000000 */
[----:B------:R-:W4:Y:S01]  /*09f0*/  LDG.E.CONSTANT R20, desc[UR8][R8.64+0x500] ;  /* 0x0005000808147981 */ /* 0x000f22000c1e9900 */
[----:B-----5:R-:W-:-:S03]  /*0a00*/  FADD R26, R27, R24 ;  /* 0x000000181b1a7221 */ /* 0x020fc60000000000 */
[----:B------:R-:W5:Y:S01]  /*0a10*/  LDG.E.CONSTANT R24, desc[UR8][R8.64+0x580] ;  /* 0x0005800808187981 */ /* 0x000f62000c1e9900 */
[----:B------:R-:W-:-:S03]  /*0a20*/  FADD R27, R26, R23 ;  /* 0x000000171a1b7221 */ /* 0x000fc60000000000 */
[----:B------:R-:W5:Y:S01]  /*0a30*/  LDG.E.CONSTANT R23, desc[UR8][R8.64+0x600] ;  /* 0x0006000808177981 */ /* 0x000f62000c1e9900 */
[----:B------:R-:W-:-:S03]  /*0a40*/  FADD R26, R27, R22 ;  /* 0x000000161b1a7221 */ /* 0x000fc60000000000 */
[----:B------:R-:W5:Y:S01]  /*0a50*/  LDG.E.CONSTANT R22, desc[UR8][R8.64+0x680] ;  /* 0x0006800808167981 */ /* 0x000f62000c1e9900 */
[----:B------:R-:W-:-:S03]  /*0a60*/  FADD R27, R26, R17 ;  /* 0x000000111a1b7221 */ /* 0x000fc60000000000 */
[----:B------:R-:W5:Y:S04]  /*0a70*/  LDG.E.CONSTANT R17, desc[UR8][R8.64+0x700] ;  /* 0x0007000808117981 */ /* 0x000f68000c1e9900 */
[----:B------:R-:W5:Y:S01]  /*0a80*/  LDG.E.CONSTANT R26, desc[UR8][R8.64+0x780] ;  /* 0x00078008081a7981 */ /* 0x000f62000c1e9900 */
[----:B------:R-:W-:Y:S01]  /*0a90*/  FADD R16, R27, R16 ;  /* 0x000000101b107221 */ /* 0x000fe20000000000 */
[----:B------:R-:W-:Y:S01]  /*0aa0*/  VIADD R13, R13, 0x10 ;  /* 0x000000100d0d7836 */ /* 0x000fe20000000000 */
[----:B------:R-:W-:Y:S02]  /*0ab0*/  IADD3 R11, PT, PT, R11, 0x200, RZ ;  /* 0x000002000b0b7810 */ /* 0x000fe40007ffe0ff */
[----:B--2---:R-:W-:Y:S01]  /*0ac0*/  FADD R19, R16, R19 ;  /* 0x0000001310137221 */ /* 0x004fe20000000000 */
[----:B------:R-:W-:-:S03]  /*0ad0*/  LOP3.LUT R16, R7, 0xffffff0, RZ, 0xc0, !PT ;  /* 0x0ffffff007107812 */ /* 0x000fc600078ec0ff */
[----:B---3--:R-:W-:Y:S01]  /*0ae0*/  FADD R19, R19, R18 ;  /* 0x0000001213137221 */ /* 0x008fe20000000000 */
[----:B------:R-:W-:-:S03]  /*0af0*/  ISETP.NE.AND P0, PT, R13, R16, PT ;  /* 0x000000100d00720c */ /* 0x000fc60003f05270 */
[----:B----4-:R-:W-:-:S04]  /*0b00*/  FADD R19, R19, R20 ;  /* 0x0000001413137221 */ /* 0x010fc80000000000 */
[----:B-----5:R-:W-:-:S04]  /*0b10*/  FADD R24, R19, R24 ;  /* 0x0000001813187221 */ /* 0x020fc80000000000 */
[----:B------:R-:W-:-:S04]  /*0b20*/  FADD R23, R24, R23 ;  /* 0x0000001718177221 */ /* 0x000fc80000000000 */
[----:B------:R-:W-:-:S04]  /*0b30*/  FADD R22, R23, R22 ;  /* 0x0000001617167221 */ /* 0x000fc80000000000 */
[----:B------:R-:W-:-:S04]  /*0b40*/  FADD R17, R22, R17 ;  /* 0x0000001116117221 */ /* 0x000fc80000000000 */
[----:B------:R-:W-:Y:S01]  /*0b50*/  FADD R18, R17, R26 ;  /* 0x0000001a11127221 */ /* 0x000fe20000000000 */
[----:B------:R-:W-:Y:S06]  /*0b60*/  @P0 BRA `(.L_x_69) ;  /* 0xfffffffc00600947 */ /* 0x000fec000383ffff */
.L_x_68:
[----:B------:R-:W-:Y:S05]  /*0b70*/  BSYNC.RECONVERGENT B2 ;  /* 0x0000000000027941 */ /* 0x000fea0003800200 */
.L_x_67:
[----:B------:R-:W-:Y:S05]  /*0b80*/  @!P1 BRA `(.L_x_66) ;  /* 0x0000000000e89947 */ /* 0x000fea0003800000 */
[----:B------:R-:W-:Y:S01]  /*0b90*/  ISETP.GE.U32.AND P0, PT, R25, 0x8, PT ;  /* 0x000000081900780c */ /* 0x000fe20003f06070 */
[----:B------:R-:W-:Y:S01]  /*0ba0*/  BSSY.RECONVERGENT B2, `(.L_x_70) ;  /* 0x0000018000027945 */ /* 0x000fe20003800200 */
[----:B------:R-:W-:-:S04]  /*0bb0*/  LOP3.LUT R22, R7, 0x7, RZ, 0xc0, !PT ;  /* 0x0000000707167812 */ /* 0x000fc800078ec0ff */
[----:B------:R-:W-:-:S07]  /*0bc0*/  ISETP.NE.AND P1, PT, R22, RZ, PT ;  /* 0x000000ff1600720c */ /* 0x000fce0003f25270 */
[----:B------:R-:W-:Y:S06]  /*0bd0*/  @!P0 BRA `(.L_x_71) ;  /* 0x0000000000508947 */ /* 0x000fec0003800000 */
[----:B0-----:R-:W0:Y:S01]  /*0be0*/  LDC.64 R8, c[0x0][0x380] ;  /* 0x0000e000ff087b82 */ /* 0x001e220000000a00 */
[----:B------:R-:W-:-:S04]  /*0bf0*/  IMAD.IADD R13, R11, 0x1, R12 ;  /* 0x000000010b0d7824 */ /* 0x000fc800078e020c */
        /* <DEDUP_REMOVED lines=9> */
[----:B------:R-:W-:Y:S01]  /*0c90*/  IADD3 R11, PT, PT, R11, 0x100, RZ ;  /* 0x000001000b0b7810 */ /* 0x000fe20007ffe0ff */
[----:B--2---:R-:W-:-:S04]  /*0ca0*/  FADD R19, R18, R19 ;  /* 0x0000001312137221 */ /* 0x004fc80000000000 */
[----:B---3--:R-:W-:-:S04]  /*0cb0*/  FADD R19, R19, R20 ;  /* 0x0000001413137221 */ /* 0x008fc80000000000 */
[----:B----4-:R-:W-:-:S04]  /*0cc0*/  FADD R19, R19, R24 ;  /* 0x0000001813137221 */ /* 0x010fc80000000000 */
[----:B-----5:R-:W-:-:S04]  /*0cd0*/  FADD R19, R19, R26 ;  /* 0x0000001a13137221 */ /* 0x020fc80000000000 */
[----:B------:R-:W-:-:S04]  /*0ce0*/  FADD R19, R19, R28 ;  /* 0x0000001c13137221 */ /* 0x000fc80000000000 */
[----:B------:R-:W-:-:S04]  /*0cf0*/  FADD R16, R19, R16 ;  /* 0x0000001013107221 */ /* 0x000fc80000000000 */
[----:B------:R-:W-:-:S04]  /*0d00*/  FADD R16, R16, R13 ;  /* 0x0000000d10107221 */ /* 0x000fc80000000000 */
[----:B------:R-:W-:-:S07]  /*0d10*/  FADD R18, R16, R17 ;  /* 0x0000001110127221 */ /* 0x000fce0000000000 */
.L_x_71:
[----:B------:R-:W-:Y:S05]  /*0d20*/  BSYNC.RECONVERGENT B2 ;  /* 0x0000000000027941 */ /* 0x000fea0003800200 */
.L_x_70:
        /* <DEDUP_REMOVED lines=12> */
[----:B------:R-:W5:Y:S01]  /*0df0*/  LDG.E.CONSTANT R22, desc[UR8][R8.64+0x180] ;  /* 0x0001800808167981 */ /* 0x000f62000c1e9900 */
[----:B------:R-:W-:Y:S01]  /*0e00*/  IADD3 R11, PT, PT, R11, 0x80, RZ ;  /* 0x000000800b0b7810 */ /* 0x000fe20007ffe0ff */
[----:B--2---:R-:W-:-:S04]  /*0e10*/  FADD R13, R18, R13 ;  /* 0x0000000d120d7221 */ /* 0x004fc80000000000 */
[----:B---3--:R-:W-:-:S04]  /*0e20*/  FADD R13, R13, R16 ;  /* 0x000000100d0d7221 */ /* 0x008fc80000000000 */
[----:B----4-:R-:W-:-:S04]  /*0e30*/  FADD R13, R13, R20 ;  /* 0x000000140d0d7221 */ /* 0x010fc80000000000 */
[----:B-----5:R-:W-:-:S07]  /*0e40*/  FADD R18, R13, R22 ;  /* 0x000000160d127221 */ /* 0x020fce0000000000 */
.L_x_73:
[----:B------:R-:W-:Y:S05]  /*0e50*/  BSYNC.RECONVERGENT B2 ;  /* 0x0000000000027941 */ /* 0x000fea0003800200 */
.L_x_72:
[----:B------:R-:W-:Y:S05]  /*0e60*/  @!P1 BRA `(.L_x_66) ;  /* 0x0000000000309947 */ /* 0x000fea0003800000 */
[----:B0-----:R-:W0:Y:S01]  /*0e70*/  LDC.64 R8, c[0x0][0x380] ;  /* 0x0000e000ff087b82 */ /* 0x001e220000000a00 */
[----:B------:R-:W-:-:S04]  /*0e80*/  IMAD.IADD R11, R11, 0x1, R12 ;  /* 0x000000010b0b7824 */ /* 0x000fc800078e020c */
[----:B0-----:R-:W-:-:S05]  /*0e90*/  IMAD.WIDE R8, R11, 0x4, R8 ;  /* 0x000000040b087825 */ /* 0x001fca00078e0208 */
[----:B------:R-:W2:Y:S01]  /*0ea0*/  LDG.E.CONSTANT R11, desc[UR8][R8.64] ;  /* 0x00000008080b7981 */ /* 0x000ea2000c1e9900 */
[----:B------:R-:W-:Y:S01]  /*0eb0*/  ISETP.NE.AND P0, PT, R7, 0x1, PT ;  /* 0x000000010700780c */ /* 0x000fe20003f05270 */
[----:B--2---:R-:W-:-:S12]  /*0ec0*/  FADD R18, R18, R11 ;  /* 0x0000000b12127221 */ /* 0x004fd80000000000 */
[----:B------:R-:W-:Y:S05]  /*0ed0*/  @!P0 BRA `(.L_x_66) ;  /* 0x0000000000148947 */ /* 0x000fea0003800000 */
[----:B------:R-:W-:Y:S02]  /*0ee0*/  ISETP.NE.AND P0, PT, R7, 0x2, PT ;  /* 0x000000020700780c */ /* 0x000fe40003f05270 */
[----:B------:R-:W2:Y:S11]  /*0ef0*/  LDG.E.CONSTANT R7, desc[UR8][R8.64+0x80] ;  /* 0x0000800808077981 */ /* 0x000eb6000c1e9900 */
[----:B------:R-:W3:Y:S01]  /*0f00*/  @P0 LDG.E.CONSTANT R11, desc[UR8][R8.64+0x100] ;  /* 0x00010008080b0981 */ /* 0x000ee2000c1e9900 */
[----:B--2---:R-:W-:-:S04]  /*0f10*/  FADD R18, R18, R7 ;  /* 0x0000000712127221 */ /* 0x004fc80000000000 */
[----:B---3--:R-:W-:-:S07]  /*0f20*/  @P0 FADD R18, R18, R11 ;  /* 0x0000000b12120221 */ /* 0x008fce0000000000 */
.L_x_66:
[----:B------:R-:W-:Y:S05]  /*0f30*/  BSYNC.RECONVERGENT B1 ;  /* 0x0000000000017941 */ /* 0x000fea0003800200 */
.L_x_65:
[----:B------:R-:W-:Y:S02]  /*0f40*/  VOTE.ANY R7, PT, PT ;  /* 0x0000000000077806 */ /* 0x000fe400038e0100 */
[----:B------:R-:W-:Y:S02]  /*0f50*/  ISETP.NE.AND P3, PT, R0, RZ, PT ;  /* 0x000000ff0000720c */ /* 0x000fe40003f65270 */
[----:B------:R-:W-:-:S13]  /*0f60*/  R2UR UR5, R7 ;  /* 0x00000000070572ca */ /* 0x000fda00000e0000 */
[----:B------:R-:W-:Y:S05]  /*0f70*/  BRA.DIV UR5, `(.L_x_74) ;  /* 0x0000000a05587947 */ /* 0x000fea000b800000 */
[----:B0-2---:R-:W0:Y:S02]  /*0f80*/  SHFL.DOWN PT, R9, R18, 0x10, 0x1f ;  /* 0x0a001f0012097f89 */ /* 0x005e2400000e0000 */
[----:B0-----:R-:W-:-:S05]  /*0f90*/  FADD R8, R9, R18 ;  /* 0x0000001209087221 */ /* 0x001fca0000000000 */
[----:B------:R-:W0:Y:S02]  /*0fa0*/  SHFL.DOWN PT, R9, R8, 0x8, 0x1f ;  /* 0x09001f0008097f89 */ /* 0x000e2400000e0000 */
[----:B0-----:R-:W-:-:S05]  /*0fb0*/  FADD R12, R8, R9 ;  /* 0x00000009080c7221 */ /* 0x001fca0000000000 */
[----:B------:R-:W0:Y:S02]  /*0fc0*/  SHFL.DOWN PT, R9, R12, 0x4, 0x1f ;  /* 0x08801f000c097f89 */ /* 0x000e2400000e0000 */
[----:B0-----:R-:W-:-:S05]  /*0fd0*/  FADD R16, R12, R9 ;  /* 0x000000090c107221 */ /* 0x001fca0000000000 */
[----:B------:R-:W0:Y:S02]  /*0fe0*/  SHFL.DOWN PT, R9, R16, 0x2, 0x1f ;  /* 0x08401f0010097f89 */ /* 0x000e2400000e0000 */
[----:B0-----:R-:W-:-:S05]  /*0ff0*/  FADD R20, R16, R9 ;  /* 0x0000000910147221 */ /* 0x001fca0000000000 */
[----:B------:R0:W1:Y:S02]  /*1000*/  SHFL.DOWN PT, R9, R20, 0x1, 0x1f ;  /* 0x08201f0014097f89 */ /* 0x00006400000e0000 */
.L_x_89:
[----:B------:R-:W-:Y:S01]  /*1010*/  I2FP.F32.U32 R13, R5 ;  /* 0x00000005000d7245 */ /* 0x000fe20000201000 */
[----:B-1----:R-:W-:Y:S01]  /*1020*/  FADD R9, R20, R9 ;  /* 0x0000000914097221 */ /* 0x002fe20000000000 */
[----:B------:R-:W-:Y:S02]  /*1030*/  VOTE.ANY R8, PT, PT ;  /* 0x0000000000087806 */ /* 0x000fe400038e0100 */
[----:B------:R-:W-:Y:S02]  /*1040*/  IADD3 R11, PT, PT, R13, 0x1800000, RZ ;  /* 0x018000000d0b7810 */ /* 0x000fe40007ffe0ff */
[----:B------:R-:W-:Y:S05]  /*1050*/  WARPSYNC R8 ;  /* 0x0000000008007348 */ /* 0x000fea0003800000 */
[----:B------:R-:W-:Y:S01]  /*1060*/  LOP3.LUT R11, R11, 0x7f800000, RZ, 0xc0, !PT ;  /* 0x7f8000000b0b7812 */ /* 0x000fe200078ec0ff */
[----:B------:R1:W2:Y:S01]  /*1070*/  SHFL.IDX PT, R7, R9, RZ, 0x1f ;  /* 0x00001fff09077589 */ /* 0x0002a200000e0000 */
[----:B------:R-:W-:Y:S02]  /*1080*/  BSSY.RECONVERGENT B1, `(.L_x_75) ;  /* 0x000000b000017945 */ /* 0x000fe40003800200 */
[----:B------:R-:W-:-:S13]  /*1090*/  ISETP.GT.U32.AND P0, PT, R11, 0x1ffffff, PT ;  /* 0x01ffffff0b00780c */ /* 0x000fda0003f04070 */
[----:B-1----:R-:W-:Y:S05]  /*10a0*/  @P0 BRA `(.L_x_76) ;  /* 0x0000000000100947 */ /* 0x002fea0003800000 */
[----:B------:R-:W-:-:S07]  /*10b0*/  MOV R12, 0x10d0 ;  /* 0x000010d0000c7802 */ /* 0x000fce0000000f00 */
[----:B0-2---:R-:W-:Y:S05]  /*10c0*/  CALL.REL.NOINC `($__internal_1_$__cuda_sm20_rcp_rn_f32_slowpath) ;  /* 0x0000000800887944 */ /* 0x005fea0003c00000 */
[----:B------:R-:W-:Y:S01]  /*10d0*/  IMAD.MOV.U32 R8, RZ, RZ, R11 ;  /* 0x000000ffff087224 */ /* 0x000fe200078e000b */
[----:B------:R-:W-:Y:S06]  /*10e0*/  BRA `(.L_x_77) ;  /* 0x0000000000107947 */ /* 0x000fec0003800000 */
.L_x_76:
[----:B------:R-:W1:Y:S02]  /*10f0*/  MUFU.RCP R8, R13 ;  /* 0x0000000d00087308 */ /* 0x000e640000001000 */
[----:B-1----:R-:W-:-:S04]  /*1100*/  FFMA R9, R13, R8, -1 ;  /* 0xbf8000000d097423 */ /* 0x002fc80000000008 */
[----:B------:R-:W-:-:S04]  /*1110*/  FADD.FTZ R9, -R9, -RZ ;  /* 0x800000ff09097221 */ /* 0x000fc80000010100 */
[----:B------:R-:W-:-:S07]  /*1120*/  FFMA R8, R8, R9, R8 ;  /* 0x0000000908087223 */ /* 0x000fce0000000008 */
.L_x_77:
[----:B------:R-:W-:Y:S05]  /*1130*/  BSYNC.RECONVERGENT B1 ;  /* 0x0000000000017941 */ /* 0x000fea0003800200 */
.L_x_75:
[----:B------:R-:W-:Y:S05]  /*1140*/  @P3 BRA `(.L_x_55) ;  /* 0x0000000400cc3947 */ /* 0x000fea0003800000 */
[----:B------:R-:W0:Y:S01]  /*1150*/  LDCU UR5, c[0x0][0x39c] ;  /* 0x00007380ff0577ac */ /* 0x000e220008000800 */
[----:B------:R-:W-:Y:S01]  /*1160*/  IADD3 R27, PT, PT, R10, -0x1, RZ ;  /* 0xffffffff0a1b7810 */ /* 0x000fe20007ffe0ff */
[----:B------:R-:W-:Y:S01]  /*1170*/  BSSY.RECONVERGENT B1, `(.L_x_78) ;  /* 0x0000036000017945 */ /* 0x000fe20003800200 */
[----:B------:R-:W-:Y:S02]  /*1180*/  HFMA2 R9, -RZ, RZ, 0, 0 ;  /* 0x00000000ff097431 */ /* 0x000fe400000001ff */
[----:B------:R-:W-:Y:S01]  /*1190*/  IMAD.MOV.U32 R12, RZ, RZ, RZ ;  /* 0x000000ffff0c7224 */ /* 0x000fe200078e00ff */
[----:B------:R-:W-:Y:S01]  /*11a0*/  MOV R23, RZ ;  /* 0x000000ff00177202 */ /* 0x000fe20000000f00 */
[----:B------:R-:W-:Y:S02]  /*11b0*/  IMAD.IADD R13, R5, 0x1, R27 ;  /* 0x00000001050d7824 */ /* 0x000fe400078e021b */
[----:B------:R-:W-:Y:S01]  /*11c0*/  IMAD.MOV.U32 R11, RZ, RZ, RZ ;  /* 0x000000ffff0b7224 */ /* 0x000fe200078e00ff */
[----:B0-----:R-:W-:-:S04]  /*11d0*/  MOV R20, UR5 ;  /* 0x0000000500147c02 */ /* 0x001fc80008000f00 */
[----:B------:R-:W-:-:S04]  /*11e0*/  VIMNMX R25, PT, PT, R13, R20, PT ;  /* 0x000000140d197248 */ /* 0x000fc80003fe0100 */
[----:B------:R-:W-:Y:S01]  /*11f0*/  ISETP.GT.AND P0, PT, R10, R25, PT ;  /* 0x000000190a00720c */ /* 0x000fe20003f04270 */
[----:B--2---:R-:W-:-:S12]  /*1200*/  FMUL R10, R7, R8 ;  /* 0x00000008070a7220 */ /* 0x004fd80000400000 */
[----:B------:R-:W-:Y:S05]  /*1210*/  @P0 BRA `(.L_x_79) ;  /* 0x0000000000ac0947 */ /* 0x000fea0003800000 */
[----:B------:R-:W-:Y:S01]  /*1220*/  IMAD.MOV.U32 R9, RZ, RZ, RZ ;  /* 0x000000ffff097224 */ /* 0x000fe200078e00ff */
[----:B------:R-:W-:Y:S01]  /*1230*/  MOV R12, RZ ;  /* 0x000000ff000c7202 */ /* 0x000fe20000000f00 */
[----:B------:R-:W-:Y:S01]  /*1240*/  IMAD.MOV.U32 R11, RZ, RZ, RZ ;  /* 0x000000ffff0b7224 */ /* 0x000fe200078e00ff */
[----:B------:R-:W-:-:S07]  /*1250*/  MOV R24, RZ ;  /* 0x000000ff00187202 */ /* 0x000fce0000000f00 */
.L_x_80:
[----:B------:R-:W0:Y:S01]  /*1260*/  LDCU UR5, c[0x0][0x39c] ;  /* 0x00007380ff0577ac */ /* 0x000e220008000800 */
[----:B------:R-:W-:Y:S01]  /*1270*/  VIADD R22, R27, 0x1 ;  /* 0x000000011b167836 */ /* 0x000fe20000000000 */
[----:B------:R-:W-:Y:S02]  /*1280*/  SHF.R.S32.HI R19, RZ, 0x1f, R27 ;  /* 0x0000001fff137819 */ /* 0x000fe4000001141b */
[----:B0-----:R-:W-:-:S04]  /*1290*/  MOV R20, UR5 ;  /* 0x0000000500147c02 */ /* 0x001fc80008000f00 */
[----:B------:R-:W-:-:S13]  /*12a0*/  ISETP.GE.AND P0, PT, R22, R20, PT ;  /* 0x000000141600720c */ /* 0x000fda0003f06270 */
[----:B------:R-:W0:Y:S01]  /*12b0*/  @!P0 LDC.64 R16, c[0x0][0x380] ;  /* 0x0000e000ff108b82 */ /* 0x000e220000000a00 */
[----:B------:R-:W-:-:S05]  /*12c0*/  @!P0 IADD3 R18, P1, PT, -R5, R27, RZ ;  /* 0x0000001b05128210 */ /* 0x000fca0007f3e1ff */
[----:B------:R-:W-:Y:S01]  /*12d0*/  @!P0 IMAD.X R19, R19, 0x1, ~R4, P1 ;  /* 0x0000000113138824 */ /* 0x000fe200008e0e04 */
[----:B0-----:R-:W-:-:S04]  /*12e0*/  @!P0 LEA R16, P1, R18, R16, 0x2 ;  /* 0x0000001012108211 */ /* 0x001fc800078210ff */
[----:B------:R-:W-:Y:S02]  /*12f0*/  @!P0 LEA.HI.X R17, R18, R17, R19, 0x2, P1 ;  /* 0x0000001112118211 */ /* 0x000fe400008f1413 */
[----:B------:R-:W0:Y:S03]  /*1300*/  LDC.64 R18, c[0x0][0x380] ;  /* 0x0000e000ff127b82 */ /* 0x000e260000000a00 */
[----:B------:R-:W2:Y:S01]  /*1310*/  @!P0 LDG.E.CONSTANT R16, desc[UR8][R16.64+0x4] ;  /* 0x0000040810108981 */ /* 0x000ea2000c1e9900 */
[----:B0-----:R-:W-:-:S05]  /*1320*/  IMAD.WIDE R18, R27, 0x4, R18 ;  /* 0x000000041b127825 */ /* 0x001fca00078e0212 */
[----:B------:R-:W3:Y:S04]  /*1330*/  LDG.E.CONSTANT R23, desc[UR8][R18.64] ;  /* 0x0000000812177981 */ /* 0x000ee8000c1e9900 */
[----:B------:R-:W4:Y:S01]  /*1340*/  @!P0 LDG.E.CONSTANT R26, desc[UR8][R18.64+0x4] ;  /* 0x00000408121a8981 */ /* 0x000f22000c1e9900 */
[----:B------:R-:W-:Y:S02]  /*1350*/  ISETP.NE.AND P2, PT, R22, R25, PT ;  /* 0x000000191600720c */ /* 0x000fe40003f45270 */
[C---:B------:R-:W-:Y:S01]  /*1360*/  LEA R27, R12.reuse, R3, 0x2 ;  /* 0x000000030c1b7211 */ /* 0x040fe200078e10ff */
[----:B------:R-:W-:-:S05]  /*1370*/  VIADD R12, R12, 0x1 ;  /* 0x000000010c0c7836 */ /* 0x000fca0000000000 */
[----:B------:R-:W-:-:S04]  /*1380*/  ISETP.NE.AND P1, PT, R12, R5, PT ;  /* 0x000000050c00720c */ /* 0x000fc80003f25270 */
[----:B------:R-:W-:Y:S01]  /*1390*/  SEL R12, R12, RZ, P1 ;  /* 0x000000ff0c0c7207 */ /* 0x000fe20000800000 */
[----:B---3--:R-:W-:Y:S01]  /*13a0*/  FADD R28, -R10, R23 ;  /* 0x000000170a1c7221 */ /* 0x008fe20000000100 */
[----:B----4-:R-:W-:-:S04]  /*13b0*/  @!P0 FADD R23, -R9, R26 ;  /* 0x0000001a09178221 */ /* 0x010fc80000000100 */
[----:B------:R-:W-:-:S04]  /*13c0*/  @!P0 FADD R26, R7, R23 ;  /* 0x00000017071a8221 */ /* 0x000fc80000000000 */
[----:B------:R-:W-:-:S04]  /*13d0*/  @!P0 FADD R29, -R7, R26 ;  /* 0x0000001a071d8221 */ /* 0x000fc80000000100 */
[----:B------:R-:W-:Y:S01]  /*13e0*/  @!P0 FADD R29, -R23, R29 ;  /* 0x0000001d171d8221 */ /* 0x000fe20000000100 */
[----:B------:R-:W-:-:S03]  /*13f0*/  FADD R11, |R28|, -R11 ;  /* 0x8000000b1c0b7221 */ /* 0x000fc60000000200 */
[----:B--2---:R-:W-:Y:S01]  /*1400*/  @!P0 FADD R29, -R16, -R29 ;  /* 0x8000001d101d8221 */ /* 0x004fe20000000100 */
[--C-:B------:R-:W-:Y:S01]  /*1410*/  FADD R23, R11, R24.reuse ;  /* 0x000000180b177221 */ /* 0x100fe20000000000 */
[----:B------:R-:W-:Y:S02]  /*1420*/  FADD R17, |R28|, -RZ ;  /* 0x800000ff1c117221 */ /* 0x000fe40000000200 */
[----:B------:R-:W-:Y:S01]  /*1430*/  @!P0 FADD R7, R26, R29 ;  /* 0x0000001d1a078221 */ /* 0x000fe20000000000 */
[----:B------:R-:W-:-:S03]  /*1440*/  FADD R16, R23, -R24 ;  /* 0x8000001817107221 */ /* 0x000fc60000000000 */
[----:B------:R-:W-:Y:S01]  /*1450*/  @!P0 FADD R26, -R26, R7 ;  /* 0x000000071a1a8221 */ /* 0x000fe20000000100 */
[----:B------:R0:W-:Y:S01]  /*1460*/  STS [R27], R17 ;  /* 0x000000111b007388 */ /* 0x0001e20000000800 */
[----:B------:R-:W-:Y:S01]  /*1470*/  FADD R11, -R11, R16 ;  /* 0x000000100b0b7221 */ /* 0x000fe20000000100 */
[----:B------:R-:W-:Y:S02]  /*1480*/  IMAD.MOV.U32 R24, RZ, RZ, R23 ;  /* 0x000000ffff187224 */ /* 0x000fe400078e0017 */
[----:B------:R-:W-:Y:S01]  /*1490*/  @!P0 FADD R9, -R29, R26 ;  /* 0x0000001a1d098221 */ /* 0x000fe20000000100 */
[----:B------:R-:W-:Y:S01]  /*14a0*/  @!P0 FMUL R10, R7, R8 ;  /* 0x00000008070a8220 */ /* 0x000fe20000400000 */
[----:B0-----:R-:W-:Y:S01]  /*14b0*/  MOV R27, R22 ;  /* 0x00000016001b7202 */ /* 0x001fe20000000f00 */
[----:B------:R-:W-:Y:S06]  /*14c0*/  @P2 BRA `(.L_x_80) ;  /* 0xfffffffc00642947 */ /* 0x000fec000383ffff */
.L_x_79:
[----:B------:R-:W-:Y:S05]  /*14d0*/  BSYNC.RECONVERGENT B1 ;  /* 0x0000000000017941 */ /* 0x000fea0003800200 */
.L_x_78:
[----:B------:R-:W0:Y:S01]  /*14e0*/  LDCU.64 UR6, c[0x0][0x3a8] ;  /* 0x00007500ff0677ac */ /* 0x000e220008000a00 */
[----:B------:R-:W-:Y:S01]  /*14f0*/  IADD3 R17, P0, PT, R21, R14, RZ ;  /* 0x0000000e15117210 */ /* 0x000fe20007f1e0ff */
[----:B------:R-:W-:-:S03]  /*1500*/  FMUL R19, R23, R8 ;  /* 0x0000000817137220 */ /* 0x000fc60000400000 */
[----:B------:R-:W-:Y:S02]  /*1510*/  LEA.HI.X.SX32 R18, R21, R6, 0x1, P0 ;  /* 0x0000000615127211 */ /* 0x000fe400000f0eff */
[----:B0-----:R-:W-:-:S04]  /*1520*/  LEA R16, P0, R17, UR6, 0x2 ;  /* 0x0000000611107c11 */ /* 0x001fc8000f8010ff */
[----:B------:R-:W-:Y:S02]  /*1530*/  LEA.HI.X R17, R17, UR7, R18, 0x2, P0 ;  /* 0x0000000711117c11 */ /* 0x000fe400080f1412 */
[----:B------:R-:W-:-:S03]  /*1540*/  ISETP.GE.AND P0, PT, R13, R20, PT ;  /* 0x000000140d00720c */ /* 0x000fc60003f06270 */
[----:B------:R1:W-:Y:S10]  /*1550*/  STG.E desc[UR8][R16.64], R19 ;  /* 0x0000001310007986 */ /* 0x0003f4000c101908 */
[----:B------:R-:W-:Y:S05]  /*1560*/  @P0 BRA `(.L_x_55) ;  /* 0x0000000000c40947 */ /* 0x000fea0003800000 */
.L_x_81:
[----:B-1----:R-:W0:Y:S01]  /*1570*/  LDC.64 R18, c[0x0][0x380] ;  /* 0x0000e000ff127b82 */ /* 0x002e220000000a00 */
[----:B------:R-:W1:Y:S01]  /*1580*/  LDCU UR5, c[0x0][0x39c] ;  /* 0x00007380ff0577ac */ /* 0x000e620008000800 */
[C---:B------:R-:W-:Y:S02]  /*1590*/  IADD3 R20, PT, PT, R13.reuse, 0x1, RZ ;  /* 0x000000010d147810 */ /* 0x040fe40007ffe0ff */
[----:B------:R-:W-:Y:S01]  /*15a0*/  SHF.R.S32.HI R21, RZ, 0x1f, R13 ;  /* 0x0000001fff157819 */ /* 0x000fe2000001140d */
[----:B------:R-:W2:Y:S01]  /*15b0*/  LDCU.64 UR6, c[0x0][0x3a8] ;  /* 0x00007500ff0677ac */ /* 0x000ea20008000a00 */
[----:B0-----:R-:W-:-:S05]  /*15c0*/  IMAD.WIDE R18, R13, 0x4, R18 ;  /* 0x000000040d127825 */ /* 0x001fca00078e0212 */
[----:B------:R-:W3:Y:S01]  /*15d0*/  LDG.E.CONSTANT R25, desc[UR8][R18.64] ;  /* 0x0000000812197981 */ /* 0x000ee2000c1e9900 */
[----:B-1----:R-:W-:-:S13]  /*15e0*/  ISETP.GE.AND P0, PT, R20, UR5, PT ;  /* 0x0000000514007c0c */ /* 0x002fda000bf06270 */
[----:B------:R-:W0:Y:S01]  /*15f0*/  @!P0 LDC.64 R16, c[0x0][0x380] ;  /* 0x0000e000ff108b82 */ /* 0x000e220000000a00 */
[----:B------:R1:W4:Y:S01]  /*1600*/  @!P0 LDG.E.CONSTANT R22, desc[UR8][R18.64+0x4] ;  /* 0x0000040812168981 */ /* 0x000322000c1e9900 */
[----:B------:R-:W-:-:S05]  /*1610*/  @!P0 IADD3 R24, P1, PT, -R5, R13, RZ ;  /* 0x0000000d05188210 */ /* 0x000fca0007f3e1ff */
[----:B------:R-:W-:Y:S01]  /*1620*/  @!P0 IMAD.X R26, R21, 0x1, ~R4, P1 ;  /* 0x00000001151a8824 */ /* 0x000fe200008e0e04 */
[----:B0-----:R-:W-:-:S04]  /*1630*/  @!P0 LEA R16, P1, R24, R16, 0x2 ;  /* 0x0000001018108211 */ /* 0x001fc800078210ff */
[----:B------:R-:W-:-:S05]  /*1640*/  @!P0 LEA.HI.X R17, R24, R17, R26, 0x2, P1 ;  /* 0x0000001118118211 */ /* 0x000fca00008f141a */
[----:B------:R2:W5:Y:S01]  /*1650*/  @!P0 LDG.E.CONSTANT R24, desc[UR8][R16.64+0x4] ;  /* 0x0000040810188981 */ /* 0x000562000c1e9900 */
[----:B-1----:R-:W-:Y:S02]  /*1660*/  IADD3 R19, P1, PT, R13, R14, RZ ;  /* 0x0000000e0d137210 */ /* 0x002fe40007f3e0ff */
[----:B------:R-:W-:-:S03]  /*1670*/  ISETP.NE.AND P2, PT, R20, UR5, PT ;  /* 0x0000000514007c0c */ /* 0x000fc6000bf45270 */
[----:B------:R-:W-:Y:S01]  /*1680*/  IMAD.X R21, R21, 0x1, R6, P1 ;  /* 0x0000000115157824 */ /* 0x000fe200008e0606 */
[----:B--2---:R-:W-:-:S04]  /*1690*/  LEA R16, P1, R19, UR6, 0x2 ;  /* 0x0000000613107c11 */ /* 0x004fc8000f8210ff */
[----:B------:R-:W-:Y:S01]  /*16a0*/  LEA.HI.X R17, R19, UR7, R21, 0x2, P1 ;  /* 0x0000000713117c11 */ /* 0x000fe200088f1415 */
[----:B---3--:R-:W-:-:S04]  /*16b0*/  FADD R28, -R10, R25 ;  /* 0x000000190a1c7221 */ /* 0x008fc80000000100 */
[----:B------:R-:W-:Y:S01]  /*16c0*/  FADD R25, |R28|, -R11 ;  /* 0x8000000b1c197221 */ /* 0x000fe20000000200 */
[----:B------:R-:W-:Y:S01]  /*16d0*/  LEA R11, R12, R3, 0x2 ;  /* 0x000000030c0b7211 */ /* 0x000fe200078e10ff */
[----:B------:R-:W-:Y:S01]  /*16e0*/  FADD R28, |R28|, -RZ ;  /* 0x800000ff1c1c7221 */ /* 0x000fe20000000200 */
[----:B------:R-:W-:Y:S01]  /*16f0*/  IADD3 R12, PT, PT, R12, 0x1, RZ ;  /* 0x000000010c0c7810 */ /* 0x000fe20007ffe0ff */
[----:B------:R-:W-:-:S03]  /*1700*/  FADD R26, R25, R23 ;  /* 0x00000017191a7221 */ /* 0x000fc60000000000 */
[----:B------:R-:W-:Y:S01]  /*1710*/  ISETP.NE.AND P1, PT, R12, R5, PT ;  /* 0x000000050c00720c */ /* 0x000fe20003f25270 */
[----:B------:R-:W-:Y:S01]  /*1720*/  FADD R18, R26, -R23 ;  /* 0x800000171a127221 */ /* 0x000fe20000000000 */
[----:B----4-:R-:W-:-:S03]  /*1730*/  @!P0 FADD R22, -R9, R22 ;  /* 0x0000001609168221 */ /* 0x010fc60000000100 */
[----:B------:R-:W-:Y:S01]  /*1740*/  FADD R25, -R25, R18 ;  /* 0x0000001219197221 */ /* 0x000fe20000000100 */
[----:B------:R-:W-:Y:S01]  /*1750*/  SEL R12, R12, RZ, P1 ;  /* 0x000000ff0c0c7207 */ /* 0x000fe20000800000 */
[----:B------:R-:W0:Y:S04]  /*1760*/  LDS R18, [R11] ;  /* 0x000000000b127984 */ /* 0x000e280000000800 */
[----:B------:R1:W-:Y:S01]  /*1770*/  STS [R11], R28 ;  /* 0x0000001c0b007388 */ /* 0x0003e20000000800 */
[----:B0-----:R-:W-:Y:S01]  /*1780*/  FADD R13, -R18, -R25 ;  /* 0x80000019120d7221 */ /* 0x001fe20000000100 */
[----:B------:R-:W-:-:S03]  /*1790*/  @!P0 FADD R18, R7, R22 ;  /* 0x0000001607128221 */ /* 0x000fc60000000000 */
[----:B------:R-:W-:Y:S01]  /*17a0*/  FADD R23, R26, R13 ;  /* 0x0000000d1a177221 */ /* 0x000fe20000000000 */
[----:B------:R-:W-:-:S03]  /*17b0*/  @!P0 FADD R21, -R7, R18 ;  /* 0x0000001207158221 */ /* 0x000fc60000000100 */
[----:B------:R-:W-:Y:S01]  /*17c0*/  FMUL R19, R23, R8 ;  /* 0x0000000817137220 */ /* 0x000fe20000400000 */
[----:B------:R-:W-:Y:S01]  /*17d0*/  @!P0 FADD R21, -R22, R21 ;  /* 0x0000001516158221 */ /* 0x000fe20000000100 */
[----:B------:R-:W-:-:S03]  /*17e0*/  FADD R26, -R26, R23 ;  /* 0x000000171a1a7221 */ /* 0x000fc60000000100 */
[----:B------:R3:W-:Y:S01]  /*17f0*/  STG.E desc[UR8][R16.64], R19 ;  /* 0x0000001310007986 */ /* 0x0007e2000c101908 */
[----:B-----5:R-:W-:Y:S01]  /*1800*/  @!P0 FADD R21, -R24, -R21 ;  /* 0x8000001518158221 */ /* 0x020fe20000000100 */
[----:B-1----:R-:W-:Y:S01]  /*1810*/  FADD R11, -R13, R26 ;  /* 0x0000001a0d0b7221 */ /* 0x002fe20000000100 */
[----:B------:R-:W-:Y:S02]  /*1820*/  IMAD.MOV.U32 R13, RZ, RZ, R20 ;  /* 0x000000ffff0d7224 */ /* 0x000fe400078e0014 */
[----:B------:R-:W-:-:S04]  /*1830*/  @!P0 FADD R7, R18, R21 ;  /* 0x0000001512078221 */ /* 0x000fc80000000000 */
[----:B------:R-:W-:Y:S01]  /*1840*/  @!P0 FADD R18, -R18, R7 ;  /* 0x0000000712128221 */ /* 0x000fe20000000100 */
[----:B------:R-:W-:-:S03]  /*1850*/  @!P0 FMUL R10, R7, R8 ;  /* 0x00000008070a8220 */ /* 0x000fc60000400000 */
[----:B------:R-:W-:Y:S01]  /*1860*/  @!P0 FADD R9, -R21, R18 ;  /* 0x0000001215098221 */ /* 0x000fe20000000100 */
[----:B---3--:R-:W-:Y:S06]  /*1870*/  @P2 BRA `(.L_x_81) ;  /* 0xfffffffc003c2947 */ /* 0x008fec000383ffff */
.L_x_55:
[----:B------:R-:W-:Y:S05]  /*1880*/  BSYNC B0 ;  /* 0x0000000000007941 */ /* 0x000fea0003800000 */
.L_x_54:
[----:B------:R-:W3:Y:S01]  /*1890*/  LDCU UR5, c[0x0][0x3a0] ;  /* 0x00007400ff0577ac */ /* 0x000ee20008000800 */
[----:B------:R-:W-:-:S04]  /*18a0*/  IADD3 R2, PT, PT, R2, UR4, RZ ;  /* 0x0000000402027c10 */ /* 0x000fc8000fffe0ff */
[----:B---3--:R-:W-:-:S13]  /*18b0*/  ISETP.GE.AND P0, PT, R2, UR5, PT ;  /* 0x0000000502007c0c */ /* 0x008fda000bf06270 */
[----:B------:R-:W-:Y:S05]  /*18c0*/  @!P0 BRA `(.L_x_82) ;  /* 0xffffffe8002c8947 */ /* 0x000fea000383ffff */
[----:B------:R-:W-:Y:S05]  /*18d0*/  EXIT ;  /* 0x000000000000794d */ /* 0x000fea0003800000 */
.L_x_74:
[----:B--2---:R-:W-:Y:S01]  /*18e0*/  HFMA2 R11, -RZ, RZ, 0, 9.5367431640625e-07 ;  /* 0x00000010ff0b7431 */ /* 0x004fe200000001ff */
[----:B------:R-:W-:Y:S01]  /*18f0*/  BSSY B1, `(.L_x_83) ;  /* 0x0000006000017945 */ /* 0x000fe20003800000 */
[----:B0-----:R-:W-:Y:S02]  /*1900*/  IMAD.MOV.U32 R8, RZ, RZ, R18 ;  /* 0x000000ffff087224 */ /* 0x001fe400078e0012 */
[----:B------:R-:W-:-:S07]  /*1910*/  IMAD.MOV.U32 R22, RZ, RZ, 0x1f ;  /* 0x0000001fff167424 */ /* 0x000fce00078e00ff */
[----:B------:R-:W-:Y:S05]  /*1920*/  WARPSYNC.COLLECTIVE R7, `(.L_x_84) ;  /* 0x0000000007087348 */ /* 0x000fea0003c00000 */
[----:B------:R0:W1:Y:S02]  /*1930*/  SHFL.DOWN P0, R9, R8, R11, R22 ;  /* 0x0800000b08097389 */ /* 0x0000640000000016 */
[----:B01----:R-:W-:Y:S05]  /*1940*/  ENDCOLLECTIVE ;  /* 0x000000000000791b */ /* 0x003fea0003800000 */
.L_x_84:
[----:B------:R-:W-:Y:S05]  /*1950*/  BSYNC B1 ;  /* 0x0000000000017941 */ /* 0x000fea0003800000 */
.L_x_83:
[----:B------:R-:W-:Y:S01]  /*1960*/  FADD R8, R9, R18 ;  /* 0x0000001209087221 */ /* 0x000fe20000000000 */
[----:B------:R-:W-:Y:S01]  /*1970*/  MOV R11, 0x8 ;  /* 0x00000008000b7802 */ /* 0x000fe20000000f00 */
[----:B------:R-:W-:-:S07]  /*1980*/  IMAD.MOV.U32 R22, RZ, RZ, 0x1f ;  /* 0x0000001fff167424 */ /* 0x000fce00078e00ff */
[----:B------:R-:W-:Y:S05]  /*1990*/  WARPSYNC.COLLECTIVE R7, `(.L_x_85) ;  /* 0x0000000007087348 */ /* 0x000fea0003c00000 */
[----:B------:R0:W1:Y:S02]  /*19a0*/  SHFL.DOWN P0, R9, R8, R11, R22 ;  /* 0x0800000b08097389 */ /* 0x0000640000000016 */
[----:B01----:R-:W-:Y:S05]  /*19b0*/  ENDCOLLECTIVE ;  /* 0x000000000000791b */ /* 0x003fea0003800000 */
.L_x_85:
[----:B------:R-:W-:Y:S02]  /*19c0*/  IMAD.MOV.U32 R11, RZ, RZ, 0x4 ;  /* 0x00000004ff0b7424 */ /* 0x000fe400078e00ff */
[----:B------:R-:W-:-:S05]  /*19d0*/  FADD R12, R8, R9 ;  /* 0x00000009080c7221 */ /* 0x000fca0000000000 */
[----:B------:R-:W-:-:S07]  /*19e0*/  MOV R8, R12 ;  /* 0x0000000c00087202 */ /* 0x000fce0000000f00 */
[----:B------:R-:W-:Y:S05]  /*19f0*/  WARPSYNC.COLLECTIVE R7, `(.L_x_86) ;  /* 0x0000000007087348 */ /* 0x000fea0003c00000 */
[----:B------:R0:W1:Y:S02]  /*1a00*/  SHFL.DOWN P0, R9, R8, R11, R22 ;  /* 0x0800000b08097389 */ /* 0x0000640000000016 */
[----:B01----:R-:W-:Y:S05]  /*1a10*/  ENDCOLLECTIVE ;  /* 0x000000000000791b */ /* 0x003fea0003800000 */
.L_x_86:
[----:B------:R-:W-:Y:S02]  /*1a20*/  IMAD.MOV.U32 R11, RZ, RZ, 0x2 ;  /* 0x00000002ff0b7424 */ /* 0x000fe400078e00ff */
[----:B------:R-:W-:-:S05]  /*1a30*/  FADD R16, R12, R9 ;  /* 0x000000090c107221 */ /* 0x000fca0000000000 */
[----:B------:R-:W-:-:S07]  /*1a40*/  MOV R8, R16 ;  /* 0x0000001000087202 */ /* 0x000fce0000000f00 */
[----:B------:R-:W-:Y:S05]  /*1a50*/  WARPSYNC.COLLECTIVE R7, `(.L_x_87) ;  /* 0x0000000007087348 */ /* 0x000fea0003c00000 */
[----:B------:R0:W1:Y:S02]  /*1a60*/  SHFL.DOWN P0, R9, R8, R11, R22 ;  /* 0x0800000b08097389 */ /* 0x0000640000000016 */
[----:B01----:R-:W-:Y:S05]  /*1a70*/  ENDCOLLECTIVE ;  /* 0x000000000000791b */ /* 0x003fea0003800000 */
.L_x_87:
[----:B------:R-:W-:Y:S02]  /*1a80*/  IMAD.MOV.U32 R11, RZ, RZ, 0x1 ;  /* 0x00000001ff0b7424 */ /* 0x000fe400078e00ff */
[----:B------:R-:W-:-:S05]  /*1a90*/  FADD R20, R16, R9 ;  /* 0x0000000910147221 */ /* 0x000fca0000000000 */
[----:B------:R-:W-:-:S07]  /*1aa0*/  MOV R8, R20 ;  /* 0x0000001400087202 */ /* 0x000fce0000000f00 */
[----:B------:R-:W-:Y:S05]  /*1ab0*/  WARPSYNC.COLLECTIVE R7, `(.L_x_88) ;  /* 0x0000000007087348 */ /* 0x000fea0003c00000 */
[----:B------:R0:W1:Y:S02]  /*1ac0*/  SHFL.DOWN P0, R9, R8, R11, R22 ;  /* 0x0800000b08097389 */ /* 0x0000640000000016 */
[----:B01----:R-:W-:Y:S05]  /*1ad0*/  ENDCOLLECTIVE ;  /* 0x000000000000791b */ /* 0x003fea0003800000 */
.L_x_88:
[----:B------:R-:W-:Y:S05]  /*1ae0*/  BRA `(.L_x_89) ;  /* 0xfffffff400487947 */ /* 0x000fea000383ffff */
        .weak           $__internal_1_$__cuda_sm20_rcp_rn_f32_slowpath
        .type           $__internal_1_$__cuda_sm20_rcp_rn_f32_slowpath,@function
        .size           $__internal_1_$__cuda_sm20_rcp_rn_f32_slowpath,(.L_x_96 - $__internal_1_$__cuda_sm20_rcp_rn_f32_slowpath)
$__internal_1_$__cuda_sm20_rcp_rn_f32_slowpath:
[----:B------:R-:W-:Y:S01]  /*1af0*/  SHF.L.U32 R9, R13, 0x1, RZ ;  /* 0x000000010d097819 */ /* 0x000fe200000006ff */
[----:B------:R-:W-:Y:S01]  /*1b00*/  BSSY.RECONVERGENT B2, `(.L_x_90) ;  /* 0x0000031000027945 */ /* 0x000fe20003800200 */
[----:B------:R-:W-:Y:S02]  /*1b10*/  IMAD.MOV.U32 R8, RZ, RZ, R13 ;  /* 0x000000ffff087224 */ /* 0x000fe400078e000d */
[----:B------:R-:W-:-:S04]  /*1b20*/  SHF.R.U32.HI R9, RZ, 0x18, R9 ;  /* 0x00000018ff097819 */ /* 0x000fc80000011609 */
[----:B------:R-:W-:-:S13]  /*1b30*/  ISETP.NE.U32.AND P0, PT, R9, RZ, PT ;  /* 0x000000ff0900720c */ /* 0x000fda0003f05070 */
[----:B------:R-:W-:Y:S05]  /*1b40*/  @P0 BRA `(.L_x_91) ;  /* 0x0000000000280947 */ /* 0x000fea0003800000 */
[----:B------:R-:W-:-:S04]  /*1b50*/  SHF.L.U32 R9, R8, 0x1, RZ ;  /* 0x0000000108097819 */ /* 0x000fc800000006ff */
[----:B------:R-:W-:-:S13]  /*1b60*/  ISETP.NE.AND P0, PT, R9, RZ, PT ;  /* 0x000000ff0900720c */ /* 0x000fda0003f05270 */
[----:B------:R-:W-:Y:S01]  /*1b70*/  @P0 FFMA R13, R8, 1.84467440737095516160e+19, RZ ;  /* 0x5f800000080d0823 */ /* 0x000fe200000000ff */
[----:B------:R-:W-:Y:S08]  /*1b80*/  @!P0 MUFU.RCP R11, R8 ;  /* 0x00000008000b8308 */ /* 0x000ff00000001000 */
[----:B------:R-:W0:Y:S02]  /*1b90*/  @P0 MUFU.RCP R16, R13 ;  /* 0x0000000d00100308 */ /* 0x000e240000001000 */
[----:B0-----:R-:W-:-:S04]  /*1ba0*/  @P0 FFMA R9, R13, R16, -1 ;  /* 0xbf8000000d090423 */ /* 0x001fc80000000010 */
[----:B------:R-:W-:-:S04]  /*1bb0*/  @P0 FADD.FTZ R9, -R9, -RZ ;  /* 0x800000ff09090221 */ /* 0x000fc80000010100 */
[----:B------:R-:W-:-:S04]  /*1bc0*/  @P0 FFMA R9, R16, R9, R16 ;  /* 0x0000000910090223 */ /* 0x000fc80000000010 */
[----:B------:R-:W-:Y:S01]  /*1bd0*/  @P0 FFMA R11, R9, 1.84467440737095516160e+19, RZ ;  /* 0x5f800000090b0823 */ /* 0x000fe200000000ff */
[----:B------:R-:W-:Y:S06]  /*1be0*/  BRA `(.L_x_92) ;  /* 0x0000000000887947 */ /* 0x000fec0003800000 */
.L_x_91:
[----:B------:R-:W-:-:S05]  /*1bf0*/  VIADD R11, R9, 0xffffff03 ;  /* 0xffffff03090b7836 */ /* 0x000fca0000000000 */
[----:B------:R-:W-:-:S13]  /*1c00*/  ISETP.GT.U32.AND P0, PT, R11, 0x1, PT ;  /* 0x000000010b00780c */ /* 0x000fda0003f04070 */
[----:B------:R-:W-:Y:S05]  /*1c10*/  @P0 BRA `(.L_x_93) ;  /* 0x0000000000780947 */ /* 0x000fea0003800000 */
[----:B------:R-:W-:Y:S01]  /*1c20*/  LOP3.LUT R13, R8, 0x7fffff, RZ, 0xc0, !PT ;  /* 0x007fffff080d7812 */ /* 0x000fe200078ec0ff */
[----:B------:R-:W-:Y:S02]  /*1c30*/  HFMA2 R20, -RZ, RZ, 0, 1.78813934326171875e-07 ;  /* 0x00000003ff147431 */ /* 0x000fe400000001ff */
[----:B------:R-:W-:Y:S01]  /*1c40*/  VIADD R9, R9, 0xffffff04 ;  /* 0xffffff0409097836 */ /* 0x000fe20000000000 */
        /* <DEDUP_REMOVED lines=12> */
[----:B------:R-:W-:Y:S01]  /*1d10*/  SHF.R.U32.HI R9, RZ, R9, R16 ;  /* 0x00000009ff097219 */ /* 0x000fe20000011610 */
[----:B------:R-:W-:Y:S01]  /*1d20*/  IMAD.MOV R17, RZ, RZ, -R17 ;  /* 0x000000ffff117224 */ /* 0x000fe200078e0a11 */
[----:B------:R-:W-:-:S04]  /*1d30*/  SHF.R.U32.HI R18, RZ, R11, R18 ;  /* 0x0000000bff127219 */ /* 0x000fc80000011612 */
[----:B------:R-:W-:Y:S02]  /*1d40*/  LOP3.LUT P1, RZ, R17, R11, R16, 0xf8, !PT ;  /* 0x0000000b11ff7212 */ /* 0x000fe4000782f810 */
[C---:B------:R-:W-:Y:S02]  /*1d50*/  LOP3.LUT P0, RZ, R18.reuse, 0x1, RZ, 0xc0, !PT ;  /* 0x0000000112ff7812 */ /* 0x040fe4000780c0ff */
[----:B------:R-:W-:-:S04]  /*1d60*/  LOP3.LUT P2, RZ, R18, 0x2, RZ, 0xc0, !PT ;  /* 0x0000000212ff7812 */ /* 0x000fc8000784c0ff */
[----:B------:R-:W-:Y:S02]  /*1d70*/  PLOP3.LUT P0, PT, P0, P1, P2, 0xe0, 0x0 ;  /* 0x000000000000781c */ /* 0x000fe40000703c20 */
[----:B------:R-:W-:Y:S02]  /*1d80*/  LOP3.LUT P1, RZ, R8, 0x7fffff, RZ, 0xc0, !PT ;  /* 0x007fffff08ff7812 */ /* 0x000fe4000782c0ff */
[----:B------:R-:W-:-:S04]  /*1d90*/  SEL R11, RZ, 0x1, !P0 ;  /* 0x00000001ff0b7807 */ /* 0x000fc80004000000 */
[----:B------:R-:W-:-:S04]  /*1da0*/  IADD3 R11, PT, PT, -R11, RZ, RZ ;  /* 0x000000ff0b0b7210 */ /* 0x000fc80007ffe1ff */
[----:B------:R-:W-:-:S13]  /*1db0*/  ISETP.GE.AND P0, PT, R11, RZ, PT ;  /* 0x000000ff0b00720c */ /* 0x000fda0003f06270 */
[----:B------:R-:W-:-:S05]  /*1dc0*/  @!P0 IADD3 R9, PT, PT, R9, 0x1, RZ ;  /* 0x0000000109098810 */ /* 0x000fca0007ffe0ff */
[----:B------:R-:W-:-:S05]  /*1dd0*/  @!P1 IMAD.SHL.U32 R9, R9, 0x2, RZ ;  /* 0x0000000209099824 */ /* 0x000fca00078e00ff */
[----:B------:R-:W-:Y:S01]  /*1de0*/  LOP3.LUT R11, R9, 0x80000000, R8, 0xf8, !PT ;  /* 0x80000000090b7812 */ /* 0x000fe200078ef808 */
[----:B------:R-:W-:Y:S06]  /*1df0*/  BRA `(.L_x_92) ;  /* 0x0000000000047947 */ /* 0x000fec0003800000 */
.L_x_93:
[----:B------:R0:W1:Y:S02]  /*1e00*/  MUFU.RCP R11, R8 ;  /* 0x00000008000b7308 */ /* 0x0000640000001000 */
.L_x_92:
[----:B------:R-:W-:Y:S05]  /*1e10*/  BSYNC.RECONVERGENT B2 ;  /* 0x0000000000027941 */ /* 0x000fea0003800200 */
.L_x_90:
[----:B------:R-:W-:-:S04]  /*1e20*/  MOV R13, 0x0 ;  /* 0x00000000000d7802 */ /* 0x000fc80000000f00 */
[----:B01----:R-:W-:Y:S05]  /*1e30*/  RET.REL.NODEC R12 `(mean_ad_batch_f32) ;  /* 0xffffffe00c707950 */ /* 0x003fea0003c3ffff */
.L_x_94:
        /* <DEDUP_REMOVED lines=12> */
.L_x_96:


//--------------------- .nv.shared.mean_ad_many_series_one_param_f32 --------------------------
	.section	.nv.shared.mean_ad_many_series_one_param_f32,"aw",@nobits
	.sectionflags	@""
	.align	16
	.zero		1024


//--------------------- .nv.shared.reserved.0     --------------------------
	.section	.nv.shared.reserved.0,"aw",@nobits
	.weak		__nv_reservedSMEM_offset_0_alias
	.size		__nv_reservedSMEM_offset_0_alias, 0, 64
	.other		__nv_reservedSMEM_offset_0_alias,@"STO_CUDA_RESERVED_SHARED STV_DEFAULT"
__nv_reservedSMEM_offset_0_alias:
	.zero		0
	.zero		64


//--------------------- .nv.shared.mean_ad_batch_f32 --------------------------
	.section	.nv.shared.mean_ad_batch_f32,"aw",@nobits
	.sectionflags	@""
	.align	16
	.zero		1024


//--------------------- .nv.constant0.mean_ad_many_series_one_param_f32 --------------------------
	.section	.nv.constant0.mean_ad_many_series_one_param_f32,"a",@progbits
	.sectionflags	@""
	.align	4
.nv.constant0.mean_ad_many_series_one_param_f32:
	.zero		936


//--------------------- .nv.constant0.mean_ad_batch_f32 --------------------------
	.section	.nv.constant0.mean_ad_batch_f32,"a",@progbits
	.sectionflags	@""
	.align	4
.nv.constant0.mean_ad_batch_f32:
	.zero		944


//--------------------- SYMBOLS --------------------------

	.type		.nv.reservedSmem.offset0,@object
	.size		.nv.reservedSmem.offset0,0x4
	.type		.nv.reservedSmem.cap,@object
	.size		.nv.reservedSmem.cap,0x4
